def gluon_tcgen05(
    a_ptr,
    b_ptr,
    c_ptr,
    M,
    N,
    K,
    stride_am,
    stride_bk,
    stride_cm,
    BLOCK_M: gl.constexpr,
    BLOCK_N: gl.constexpr,
    BLOCK_K: gl.constexpr,
    DTYPE: gl.constexpr,
    A_LAYOUT: gl.constexpr,
    B_LAYOUT: gl.constexpr,
    C_LAYOUT: gl.constexpr,
    B_SHAPE: gl.constexpr,
    TMEM_LAYOUT: gl.constexpr,
    TMEM_REG: gl.constexpr,
    TRANS_B: gl.constexpr,
    NUM_BUFFERS: gl.constexpr,
):
    a_desc = tma.make_tensor_descriptor(
        a_ptr, [M, K], [stride_am, 1], [BLOCK_M, BLOCK_K], A_LAYOUT
    )
    b_desc = tma.make_tensor_descriptor(
        b_ptr,
        [N, K] if TRANS_B else [K, N],
        [stride_bk, 1],
        B_SHAPE,
        B_LAYOUT,
    )
    c_desc = tma.make_tensor_descriptor(
        c_ptr, [M, N], [stride_cm, 1], [BLOCK_M, BLOCK_N], C_LAYOUT
    )

    a_bufs = gl.allocate_shared_memory(
        DTYPE, [NUM_BUFFERS, BLOCK_M, BLOCK_K], A_LAYOUT
    )
    b_bufs = gl.allocate_shared_memory(DTYPE, [NUM_BUFFERS] + B_SHAPE, B_LAYOUT)

    pid_m = gl.program_id(0)
    pid_n = gl.program_id(1)
    off_m = pid_m * BLOCK_M
    off_n = pid_n * BLOCK_N

    tma_bars = gl.allocate_shared_memory(
        gl.int64, [NUM_BUFFERS, 1], mbarrier.MBarrierLayout()
    )
    mma_bars = gl.allocate_shared_memory(
        gl.int64, [NUM_BUFFERS, 1], mbarrier.MBarrierLayout()
    )
    for i in gl.static_range(NUM_BUFFERS):
        mbarrier.init(tma_bars.index(i), count=1)
        mbarrier.init(mma_bars.index(i), count=1)

    acc_tmem = allocate_tensor_memory(gl.float32, [BLOCK_M, BLOCK_N], TMEM_LAYOUT)
    idx = 0
    phase = 0
    use_acc = False
    for k in range(0, K, BLOCK_K):
        a = a_bufs.index(idx)
        b = b_bufs.index(idx)
        tma_bar = tma_bars.index(idx)
        mma_bar = mma_bars.index(idx)
        mbarrier.expect(
            tma_bar, a_desc.block_type.nbytes + b_desc.block_type.nbytes
        )
        tma.async_copy_global_to_shared(a_desc, [off_m, k], tma_bar, a)
        tma.async_copy_global_to_shared(
            b_desc, [off_n, k] if TRANS_B else [k, off_n], tma_bar, b
        )
        mbarrier.wait(tma_bar, phase=phase)

        if TRANS_B:
            b = b.permute((1, 0))
        tcgen05_mma(a, b, acc_tmem, use_acc=use_acc)
        tcgen05_commit(mma_bar)
        mbarrier.wait(mma_bar, phase=phase)
        use_acc = True

        idx += 1
        if idx == NUM_BUFFERS:
            idx = 0
            phase ^= 1

    for i in gl.static_range(NUM_BUFFERS):
        mbarrier.invalidate(tma_bars.index(i))
        mbarrier.invalidate(mma_bars.index(i))

    acc = acc_tmem.load(TMEM_REG)
    c_smem = gl.allocate_shared_memory(DTYPE, [BLOCK_M, BLOCK_N], C_LAYOUT)
    c_smem.store(acc.to(DTYPE))
    fence_async_shared()
    tma.async_copy_shared_to_global(c_desc, [off_m, off_n], c_smem)
    tma.store_wait(pendings=0)

# config = {"BLOCK_K": 64, "BLOCK_M": 64, "BLOCK_N": 128, "arch": "sm_100", "dtype": "bf16", "num_buffers": 1, "num_warps": 8, "trans_b": 0}
# arch = sm_100


// ===== COMPILED SASS (sm_100a) =====

	.target	sm_100a

	.elftype	@"ET_EXEC"


//--------------------- .note.nv.tkinfo           --------------------------
	.section	.note.nv.tkinfo,"",@"SHT_NOTE"
	.sectionflags	@"SHF_NOTE_NV_TKINFO"
	.tkinfo
        /*0018*/ 	.word	0x00000081
        /*0030*/ 	.string	""
        /*0030*/ 	.string	"ptxas-blackwell"
        /*0030*/ 	.string	"Cuda compilation tools, release 12.9, V12.9.86"
        /*0030*/ 	.string	"Build cuda_12.9.r12.9/compiler.36037853_0"
        /*0030*/ 	.string	"-v  -suppress-debug-info  -lineinfo  -arch sm_100a "



//--------------------- .note.nv.cuver            --------------------------
	.section	.note.nv.cuver,"",@"SHT_NOTE"
	.sectionflags	@"SHF_NOTE_NV_CUVER"
        /*0018*/ 	.short	0x0001
        /*001a*/ 	.short	0x0064
        /*001c*/ 	.short	0x0001
        /*001e*/ 	.short	0x0000
        /*0020*/ 	.short	0x0001
        /*0022*/ 	.short	0x0000


//--------------------- .nv.info                  --------------------------
	.section	.nv.info,"",@"SHT_CUDA_INFO"
	.align	4


	//----- nvinfo : EIATTR_REGCOUNT
	.align		4
        /*0000*/ 	.byte	0x04, 0x2f
        /*0002*/ 	.short	(.L_4 - .L_3)
	.align		4
.L_3:
        /*0004*/ 	.word	index@(gluon_tcgen05)
        /*0008*/ 	.word	0x00000027


	//----- nvinfo : EIATTR_FRAME_SIZE
	.align		4
.L_4:
        /*000c*/ 	.byte	0x04, 0x11
        /*000e*/ 	.short	(.L_6 - .L_5)
	.align		4
.L_5:
        /*0010*/ 	.word	index@($__internal_2_$__cuda_sm10x_tcgen05_guardrail_trap_unallocated_columns_being_dealloced)
        /*0014*/ 	.word	0x00000000


	//----- nvinfo : EIATTR_FRAME_SIZE
	.align		4
.L_6:
        /*0018*/ 	.byte	0x04, 0x11
        /*001a*/ 	.short	(.L_8 - .L_7)
	.align		4
.L_7:
        /*001c*/ 	.word	index@($__internal_1_$__cuda_sm10x_tcgen05_guardrail_trap_phase_invalid_during_alloc)
        /*0020*/ 	.word	0x00000000


	//----- nvinfo : EIATTR_FRAME_SIZE
	.align		4
.L_8:
        /*0024*/ 	.byte	0x04, 0x11
        /*0026*/ 	.short	(.L_10 - .L_9)
	.align		4
.L_9:
        /*0028*/ 	.word	index@($__internal_0_$__cuda_sm10x_tcgen05_guardrail_trap_col_being_dealloced_not_returned_by_alloc)
        /*002c*/ 	.word	0x00000000


	//----- nvinfo : EIATTR_FRAME_SIZE
	.align		4
.L_10:
        /*0030*/ 	.byte	0x04, 0x11
        /*0032*/ 	.short	(.L_12 - .L_11)
	.align		4
.L_11:
        /*0034*/ 	.word	index@(gluon_tcgen05)
        /*0038*/ 	.word	0x00000000


	//----- nvinfo : EIATTR_MIN_STACK_SIZE
	.align		4
.L_12:
        /*003c*/ 	.byte	0x04, 0x12
        /*003e*/ 	.short	(.L_14 - .L_13)
	.align		4
.L_13:
        /*0040*/ 	.word	index@(gluon_tcgen05)
        /*0044*/ 	.word	0x00000000
.L_14:


//--------------------- .nv.info.gluon_tcgen05    --------------------------
	.section	.nv.info.gluon_tcgen05,"",@"SHT_CUDA_INFO"
	.sectionflags	@""
	.align	4


	//----- nvinfo : EIATTR_CUDA_API_VERSION
	.align		4
        /*0000*/ 	.byte	0x04, 0x37
        /*0002*/ 	.short	(.L_16 - .L_15)
.L_15:
        /*0004*/ 	.word	0x00000081


	//----- nvinfo : EIATTR_KPARAM_INFO
	.align		4
.L_16:
        /*0008*/ 	.byte	0x04, 0x17
        /*000a*/ 	.short	(.L_18 - .L_17)
.L_17:
        /*000c*/ 	.word	0x00000000
        /*0010*/ 	.short	0x000a
        /*0012*/ 	.short	0x0048
        /*0014*/ 	.byte	0x00, 0xf4, 0x21, 0x00


	//----- nvinfo : EIATTR_KPARAM_INFO
	.align		4
.L_18:
        /*0018*/ 	.byte	0x04, 0x17
        /*001a*/ 	.short	(.L_20 - .L_19)
.L_19:
        /*001c*/ 	.word	0x00000000
        /*0020*/ 	.short	0x0009
        /*0022*/ 	.short	0x0040
        /*0024*/ 	.byte	0x00, 0xf4, 0x21, 0x00


	//----- nvinfo : EIATTR_KPARAM_INFO
	.align		4
.L_20:
        /*0028*/ 	.byte	0x04, 0x17
        /*002a*/ 	.short	(.L_22 - .L_21)
.L_21:
        /*002c*/ 	.word	0x00000000
        /*0030*/ 	.short	0x0008
        /*0032*/ 	.short	0x0038
        /*0034*/ 	.byte	0x00, 0xf0, 0x21, 0x00


	//----- nvinfo : EIATTR_KPARAM_INFO
	.align		4
.L_22:
        /*0038*/ 	.byte	0x04, 0x17
        /*003a*/ 	.short	(.L_24 - .L_23)
.L_23:
        /*003c*/ 	.word	0x00000000
        /*0040*/ 	.short	0x0007
        /*0042*/ 	.short	0x0030
        /*0044*/ 	.byte	0x00, 0xf0, 0x21, 0x00


	//----- nvinfo : EIATTR_KPARAM_INFO
	.align		4
.L_24:
        /*0048*/ 	.byte	0x04, 0x17
        /*004a*/ 	.short	(.L_26 - .L_25)
.L_25:
        /*004c*/ 	.word	0x00000000
        /*0050*/ 	.short	0x0006
        /*0052*/ 	.short	0x0028
        /*0054*/ 	.byte	0x00, 0xf0, 0x21, 0x00


	//----- nvinfo : EIATTR_KPARAM_INFO
	.align		4
.L_26:
        /*0058*/ 	.byte	0x04, 0x17
        /*005a*/ 	.short	(.L_28 - .L_27)
.L_27:
        /*005c*/ 	.word	0x00000000
        /*0060*/ 	.short	0x0005
        /*0062*/ 	.short	0x0020
        /*0064*/ 	.byte	0x00, 0xf0, 0x11, 0x00


	//----- nvinfo : EIATTR_KPARAM_INFO
	.align		4
.L_28:
        /*0068*/ 	.byte	0x04, 0x17
        /*006a*/ 	.short	(.L_30 - .L_29)
.L_29:
        /*006c*/ 	.word	0x00000000
        /*0070*/ 	.short	0x0004
        /*0072*/ 	.short	0x001c
        /*0074*/ 	.byte	0x00, 0xf0, 0x11, 0x00


	//----- nvinfo : EIATTR_KPARAM_INFO
	.align		4
.L_30:
        /*0078*/ 	.byte	0x04, 0x17
        /*007a*/ 	.short	(.L_32 - .L_31)
.L_31:
        /*007c*/ 	.word	0x00000000
        /*0080*/ 	.short	0x0003
        /*0082*/ 	.short	0x0018
        /*0084*/ 	.byte	0x00, 0xf0, 0x11, 0x00


	//----- nvinfo : EIATTR_KPARAM_INFO
	.align		4
.L_32:
        /*0088*/ 	.byte	0x04, 0x17
        /*008a*/ 	.short	(.L_34 - .L_33)
.L_33:
        /*008c*/ 	.word	0x00000000
        /*0090*/ 	.short	0x0002
        /*0092*/ 	.short	0x0010
        /*0094*/ 	.byte	0x00, 0xf4, 0x21, 0x00


	//----- nvinfo : EIATTR_KPARAM_INFO
	.align		4
.L_34:
        /*0098*/ 	.byte	0x04, 0x17
        /*009a*/ 	.short	(.L_36 - .L_35)
.L_35:
        /*009c*/ 	.word	0x00000000
        /*00a0*/ 	.short	0x0001
        /*00a2*/ 	.short	0x0008
        /*00a4*/ 	.byte	0x00, 0xf4, 0x21, 0x00


	//----- nvinfo : EIATTR_KPARAM_INFO
	.align		4
.L_36:
        /*00a8*/ 	.byte	0x04, 0x17
        /*00aa*/ 	.short	(.L_38 - .L_37)
.L_37:
        /*00ac*/ 	.word	0x00000000
        /*00b0*/ 	.short	0x0000
        /*00b2*/ 	.short	0x0000
        /*00b4*/ 	.byte	0x00, 0xf4, 0x21, 0x00


	//----- nvinfo : EIATTR_AT_ENTRY_FRAGMENTS
	.align		4
.L_38:
        /*00b8*/ 	.byte	0x04, 0x4f
        /*00ba*/ 	.short	(.L_40 - .L_39)


	//   ....[0]....
.L_39:
        /*00bc*/ 	.word	0x00000004


	//----- nvinfo : EIATTR_RESERVED_SMEM_USED
	.align		4
.L_40:
        /*00c0*/ 	.byte	0x01, 0x41
	.zero		2


	//----- nvinfo : EIATTR_SPARSE_MMA_MASK
	.align		4
        /*00c4*/ 	.byte	0x03, 0x50
        /*00c6*/ 	.short	0x0000


	//----- nvinfo : EIATTR_TCGEN05_1CTA_USED
	.align		4
        /*00c8*/ 	.byte	0x01, 0x51
	.zero		2


	//----- nvinfo : EIATTR_MAXREG_COUNT
	.align		4
        /*00cc*/ 	.byte	0x03, 0x1b
        /*00ce*/ 	.short	0x00ff


	//----- nvinfo : EIATTR_NUM_BARRIERS
	.align		4
        /*00d0*/ 	.byte	0x02, 0x4c
        /*00d2*/ 	.byte	0x01
	.zero		1


	//----- nvinfo : EIATTR_INT_WARP_WIDE_INSTR_OFFSETS
	.align		4
        /*00d4*/ 	.byte	0x04, 0x31
        /*00d6*/ 	.short	(.L_42 - .L_41)


	//   ....[0]....
.L_41:
        /*00d8*/ 	.word	0x00001730


	//   ....[1]....
        /*00dc*/ 	.word	0x00001750


	//   ....[2]....
        /*00e0*/ 	.word	0x000017d0


	//   ....[3]....
        /*00e4*/ 	.word	0x000018e0


	//   ....[4]....
        /*00e8*/ 	.word	0x000018f0


	//   ....[5]....
        /*00ec*/ 	.word	0x00001910


	//   ....[6]....
        /*00f0*/ 	.word	0x00001980


	//   ....[7]....
        /*00f4*/ 	.word	0x00001c10


	//   ....[8]....
        /*00f8*/ 	.word	0x00001c20


	//   ....[9]....
        /*00fc*/ 	.word	0x00001d70


	//   ....[10]....
        /*0100*/ 	.word	0x00001d80


	//   ....[11]....
        /*0104*/ 	.word	0x00001dc0


	//   ....[12]....
        /*0108*/ 	.word	0x00001e00


	//   ....[13]....
        /*010c*/ 	.word	0x00001fa0


	//   ....[14]....
        /*0110*/ 	.word	0x00001fb0


	//   ....[15]....
        /*0114*/ 	.word	0x00002230


	//   ....[16]....
        /*0118*/ 	.word	0x00002240


	//   ....[17]....
        /*011c*/ 	.word	0x000025b0


	//   ....[18]....
        /*0120*/ 	.word	0x00002600


	//----- nvinfo : EIATTR_COOP_GROUP_MASK_REGIDS
	.align		4
.L_42:
        /*0124*/ 	.byte	0x04, 0x29
        /*0126*/ 	.short	(.L_44 - .L_43)


	//   ....[0]....
.L_43:
        /*0128*/ 	.word	0xffffffff


	//   ....[1]....
        /*012c*/ 	.word	0xffffffff


	//   ....[2]....
        /*0130*/ 	.word	0xffffffff


	//   ....[3]....
        /*0134*/ 	.word	0xffffffff


	//   ....[4]....
        /*0138*/ 	.word	0xffffffff


	//   ....[5]....
        /*013c*/ 	.word	0xffffffff


	//   ....[6]....
        /*0140*/ 	.word	0xffffffff


	//   ....[7]....
        /*0144*/ 	.word	0xffffffff


	//   ....[8]....
        /*0148*/ 	.word	0xffffffff


	//   ....[9]....
        /*014c*/ 	.word	0xffffffff


	//----- nvinfo : EIATTR_COOP_GROUP_INSTR_OFFSETS
	.align		4
.L_44:
        /*0150*/ 	.byte	0x04, 0x28
        /*0152*/ 	.short	(.L_46 - .L_45)


	//   ....[0]....
.L_45:
        /*0154*/ 	.word	0x00000050


	//   ....[1]....
        /*0158*/ 	.word	0x00000310


	//   ....[2]....
        /*015c*/ 	.word	0x00000500


	//   ....[3]....
        /*0160*/ 	.word	0x000009c0


	//   ....[4]....
        /*0164*/ 	.word	0x00000b00


	//   ....[5]....
        /*0168*/ 	.word	0x00000fb0


	//   ....[6]....
        /*016c*/ 	.word	0x000010f0


	//   ....[7]....
        /*0170*/ 	.word	0x000015e0


	//   ....[8]....
        /*0174*/ 	.word	0x00002440


	//   ....[9]....
        /*0178*/ 	.word	0x000026b0


	//----- nvinfo : EIATTR_VRC_CTA_INIT_COUNT
	.align		4
.L_46:
        /*017c*/ 	.byte	0x02, 0x4a
        /*017e*/ 	.byte	0x80
	.zero		1


	//----- nvinfo : EIATTR_MBARRIER_INSTR_OFFSETS
	.align		4
        /*0180*/ 	.byte	0x04, 0x39
        /*0182*/ 	.short	(.L_48 - .L_47)


	//   ....[0]....
.L_47:
        /*0184*/ 	.word	0x000017f0
        /*0188*/ 	.word	0x000000ff
        /*018c*/ 	.word	0x00006000
        /*0190*/ 	.short	0x0100
        /*0192*/ 	.byte	0x0a
	.zero		1


	//   ....[1]....
        /*0194*/ 	.word	0x00001800
        /*0198*/ 	.word	0x000000ff
        /*019c*/ 	.word	0x00006010
        /*01a0*/ 	.short	0x0100
        /*01a2*/ 	.byte	0x0a
	.zero		1


	//   ....[2]....
        /*01a4*/ 	.word	0x00001ad0
        /*01a8*/ 	.word	0x000000ff
        /*01ac*/ 	.word	0x00006000
        /*01b0*/ 	.short	0x010a
        /*01b2*/ 	.byte	0x0a
	.zero		1


	//   ....[3]....
        /*01b4*/ 	.word	0x00001c70
        /*01b8*/ 	.word	0x000000ff
        /*01bc*/ 	.word	0x00006010
        /*01c0*/ 	.short	0x010a
        /*01c2*/ 	.byte	0x0a
	.zero		1


	//   ....[4]....
        /*01c4*/ 	.word	0x00001e80
        /*01c8*/ 	.word	0x000000ff
        /*01cc*/ 	.word	0x00006000
        /*01d0*/ 	.short	0x010a
        /*01d2*/ 	.byte	0x0a
	.zero		1


	//   ....[5]....
        /*01d4*/ 	.word	0x00001ff0
        /*01d8*/ 	.word	0x000000ff
        /*01dc*/ 	.word	0x00006010
        /*01e0*/ 	.short	0x010a
        /*01e2*/ 	.byte	0x0a
	.zero		1


	//   ....[6]....
        /*01e4*/ 	.word	0x00002090
        /*01e8*/ 	.word	0x000000ff
        /*01ec*/ 	.word	0x00006000
        /*01f0*/ 	.short	0x0108
        /*01f2*/ 	.byte	0x0a
	.zero		1


	//   ....[7]....
        /*01f4*/ 	.word	0x000020a0
        /*01f8*/ 	.word	0x000000ff
        /*01fc*/ 	.word	0x00006010
        /*0200*/ 	.short	0x0108
        /*0202*/ 	.byte	0x0a
	.zero		1


	//   ....[8]....
        /*0204*/ 	.word	0x000026d0
        /*0208*/ 	.word	0x000000ff
        /*020c*/ 	.word	0x00006000
        /*0210*/ 	.short	0x010a
        /*0212*/ 	.byte	0x0a
	.zero		1


	//   ....[9]....
        /*0214*/ 	.word	0x00002700
        /*0218*/ 	.word	0x000000ff
        /*021c*/ 	.word	0x00006010
        /*0220*/ 	.short	0x010a
        /*0222*/ 	.byte	0x0a
	.zero		1


	//   ....[10]....
        /*0224*/ 	.word	0x00002730
        /*0228*/ 	.word	0x000000ff
        /*022c*/ 	.word	0x00006000
        /*0230*/ 	.short	0x010a
        /*0232*/ 	.byte	0x0a
	.zero		1


	//   ....[11]....
        /*0234*/ 	.word	0x00002760
        /*0238*/ 	.word	0x000000ff
        /*023c*/ 	.word	0x00006010
        /*0240*/ 	.short	0x010a
        /*0242*/ 	.byte	0x0a
	.zero		1


	//----- nvinfo : EIATTR_NUM_MBARRIERS
	.align		4
.L_48:
        /*0244*/ 	.byte	0x03, 0x38
        /*0246*/ 	.short	0x0002


	//----- nvinfo : EIATTR_EXIT_INSTR_OFFSETS
	.align		4
        /*0248*/ 	.byte	0x04, 0x1c
        /*024a*/ 	.short	(.L_50 - .L_49)


	//   ....[0]....
.L_49:
        /*024c*/ 	.word	0x000026c0


	//----- nvinfo : EIATTR_REQNTID
	.align		4
.L_50:
        /*0250*/ 	.byte	0x04, 0x10
        /*0252*/ 	.short	(.L_52 - .L_51)
.L_51:
        /*0254*/ 	.word	0x00000100
        /*0258*/ 	.word	0x00000001
        /*025c*/ 	.word	0x00000001


	//----- nvinfo : EIATTR_CRS_STACK_SIZE
	.align		4
.L_52:
        /*0260*/ 	.byte	0x04, 0x1e
        /*0262*/ 	.short	(.L_54 - .L_53)
.L_53:
        /*0264*/ 	.word	0x00000000


	//----- nvinfo : EIATTR_CBANK_PARAM_SIZE
	.align		4
.L_54:
        /*0268*/ 	.byte	0x03, 0x19
        /*026a*/ 	.short	0x0050


	//----- nvinfo : EIATTR_PARAM_CBANK
	.align		4
        /*026c*/ 	.byte	0x04, 0x0a
        /*026e*/ 	.short	(.L_56 - .L_55)
	.align		4
.L_55:
        /*0270*/ 	.word	index@(.nv.constant0.gluon_tcgen05)
        /*0274*/ 	.short	0x0380
        /*0276*/ 	.short	0x0050


	//----- nvinfo : EIATTR_SW_WAR
	.align		4
.L_56:
        /*0278*/ 	.byte	0x04, 0x36
        /*027a*/ 	.short	(.L_58 - .L_57)
.L_57:
        /*027c*/ 	.word	0x00000008
.L_58:


//--------------------- .nv.compat                --------------------------
	.section	.nv.compat,"",@"SHT_CUDA_COMPAT_INFO"
	.align	4
        /*0000*/ 	.byte	0x02, 0x02, 0x02, 0x00, 0x02, 0x05, 0x05, 0x00, 0x02, 0x03, 0x03, 0x00, 0x02, 0x06, 0x01, 0x00


//--------------------- .nv.callgraph             --------------------------
	.section	.nv.callgraph,"",@"SHT_CUDA_CALLGRAPH"
	.align	4
	.sectionentsize	8
	.align		4
        /*0000*/ 	.word	0x00000000
	.align		4
        /*0004*/ 	.word	0xffffffff
	.align		4
        /*0008*/ 	.word	0x00000000
	.align		4
        /*000c*/ 	.word	0xfffffffe
	.align		4
        /*0010*/ 	.word	0x00000000
	.align		4
        /*0014*/ 	.word	0xfffffffd
	.align		4
        /*0018*/ 	.word	0x00000000
	.align		4
        /*001c*/ 	.word	0xfffffffc


//--------------------- .text.gluon_tcgen05       --------------------------
	.section	.text.gluon_tcgen05,"ax",@progbits
	.align	128
        .global         gluon_tcgen05
        .type           gluon_tcgen05,@function
        .size           gluon_tcgen05,(.L_x_73 - gluon_tcgen05)
        .other          gluon_tcgen05,@"STO_CUDA_ENTRY STV_DEFAULT"
gluon_tcgen05:
.text.gluon_tcgen05:
[----:B------:R-:W1:Y:S01]  /*0000*/  LDC R1, c[0x0][0x37c] ;  /* 0x0000df00ff017b82 */ /* 0x000e620000000800 */
[----:B------:R-:W2:Y:S02]  /*0010*/  S2R R0, SR_TID.X ;  /* 0x0000000000007919 */ /* 0x000ea40000002100 */
[----:B--2---:R-:W-:-:S13]  /*0020*/  ISETP.GE.U32.AND P2, PT, R0, 0x20, PT ;  /* 0x000000200000780c */ /* 0x004fda0003f46070 */
[----:B------:R-:W-:Y:S05]  /*0030*/  @P2 BRA `(.L_x_0) ;  /* 0x0000000000b82947 */ /* 0x000fea0003800000 */
[----:B------:R-:W2:Y:S01]  /*0040*/  S2UR UR6, SR_CgaCtaId ;  /* 0x00000000000679c3 */ /* 0x000ea20000008800 */
[----:B------:R-:W-:Y:S01]  /*0050*/  NOP ;  /* 0x0000000000007918 */ /* 0x000fe20000000000 */
[----:B------:R-:W-:Y:S02]  /*0060*/  UMOV UR4, 0x40 ;  /* 0x0000004000047882 */ /* 0x000fe40000000000 */
[----:B--2---:R-:W-:-:S09]  /*0070*/  ULEA UR4, UR6, UR4, 0x18 ;  /* 0x0000000406047291 */ /* 0x004fd2000f8ec0ff */
[----:B------:R-:W2:Y:S01]  /*0080*/  LDS.U8 R2, [UR4] ;  /* 0x00000004ff027984 */ /* 0x000ea20008000000 */
[----:B------:R-:W-:Y:S02]  /*0090*/  UMOV UR4, 0x400 ;  /* 0x0000040000047882 */ /* 0x000fe40000000000 */
[----:B------:R-:W-:Y:S01]  /*00a0*/  ULEA UR4, UR6, UR4, 0x18 ;  /* 0x0000000406047291 */ /* 0x000fe2000f8ec0ff */
[----:B--2---:R-:W-:-:S13]  /*00b0*/  ISETP.NE.AND P0, PT, R2, RZ, PT ;  /* 0x000000ff0200720c */ /* 0x004fda0003f05270 */
[----:B------:R-:W-:Y:S05]  /*00c0*/  @P0 BRA `(.L_x_1) ;  /* 0x00000000007c0947 */ /* 0x000fea0003800000 */
[----:B------:R-:W-:-:S13]  /*00d0*/  ELECT P0, URZ, PT ;  /* 0x0000000000ff782f */ /* 0x000fda0003800000 */
[----:B------:R-:W-:Y:S05]  /*00e0*/  @!P0 BRA `(.L_x_2) ;  /* 0x0000000000848947 */ /* 0x000fea0003800000 */
[----:B------:R-:W-:Y:S01]  /*00f0*/  UMOV UR5, 0x4 ;  /* 0x0000000400057882 */ /* 0x000fe20000000000 */
[----:B------:R-:W-:Y:S02]  /*0100*/  IMAD.MOV.U32 R5, RZ, RZ, 0x1 ;  /* 0x00000001ff057424 */ /* 0x000fe400078e00ff */
[----:B------:R-:W-:Y:S02]  /*0110*/  IMAD.MOV.U32 R3, RZ, RZ, 0xf ;  /* 0x0000000fff037424 */ /* 0x000fe400078e00ff */
[----:B------:R-:W-:Y:S04]  /*0120*/  DEPBAR.LE SB2, 0x36 ;  /* 0x0000ad800000791a */ /* 0x000fe80000000000 */
[----:B------:R-:W2:Y:S02]  /*0130*/  UTCATOMSWS.FIND_AND_SET.ALIGN UP0, UR5, UR5 ;  /* 0x00000005000575e3 */ /* 0x000ea40008000800 */
[----:B--2---:R-:W-:-:S04]  /*0140*/  PLOP3.LUT P0, PT, PT, PT, UP0, 0x80, 0x8 ;  /* 0x000000000008781c */ /* 0x004fc80003f0f008 */
[----:B------:R-:W-:-:S04]  /*0150*/  SEL R2, RZ, 0xffffffff, !P0 ;  /* 0xffffffffff027807 */ /* 0x000fc80004000000 */
[----:B------:R-:W-:Y:S01]  /*0160*/  ISETP.NE.AND P0, PT, R2, RZ, PT ;  /* 0x000000ff0200720c */ /* 0x000fe20003f05270 */
[----:B------:R-:W-:-:S12]  /*0170*/  IMAD.U32 R2, RZ, RZ, UR5 ;  /* 0x00000005ff027e24 */ /* 0x000fd8000f8e00ff */
[----:B------:R-:W-:Y:S05]  /*0180*/  @P0 BRA `(.L_x_3) ;  /* 0x0000000000240947 */ /* 0x000fea0003800000 */
.L_x_4:
[----:B------:R-:W-:Y:S05]  /*0190*/  NANOSLEEP 0x64 ;  /* 0x000000640000795d */ /* 0x000fea0003800000 */
[----:B------:R-:W-:-:S05]  /*01a0*/  UMOV UR5, 0x4 ;  /* 0x0000000400057882 */ /* 0x000fca0000000000 */
[----:B------:R-:W-:Y:S04]  /*01b0*/  DEPBAR.LE SB2, 0x36 ;  /* 0x0000ad800000791a */ /* 0x000fe80000000000 */
[----:B------:R-:W2:Y:S02]  /*01c0*/  UTCATOMSWS.FIND_AND_SET.ALIGN UP0, UR5, UR5 ;  /* 0x00000005000575e3 */ /* 0x000ea40008000800 */
[----:B--2---:R-:W-:-:S04]  /*01d0*/  PLOP3.LUT P0, PT, PT, PT, UP0, 0x80, 0x8 ;  /* 0x000000000008781c */ /* 0x004fc80003f0f008 */
[----:B------:R-:W-:-:S04]  /*01e0*/  SEL R2, RZ, 0xffffffff, !P0 ;  /* 0xffffffffff027807 */ /* 0x000fc80004000000 */
[----:B------:R-:W-:Y:S01]  /*01f0*/  ISETP.NE.AND P0, PT, R2, RZ, PT ;  /* 0x000000ff0200720c */ /* 0x000fe20003f05270 */
[----:B------:R-:W-:-:S12]  /*0200*/  IMAD.U32 R2, RZ, RZ, UR5 ;  /* 0x00000005ff027e24 */ /* 0x000fd8000f8e00ff */
[----:B------:R-:W-:Y:S05]  /*0210*/  @!P0 BRA `(.L_x_4) ;  /* 0xfffffffc00dc8947 */ /* 0x000fea000383ffff */
.L_x_3:
[C---:B------:R-:W-:Y:S01]  /*0220*/  VIADD R4, R2.reuse, 0x10 ;  /* 0x0000001002047836 */ /* 0x040fe20000000000 */
[----:B------:R-:W-:Y:S01]  /*0230*/  UMOV UR5, 0x50 ;  /* 0x0000005000057882 */ /* 0x000fe20000000000 */
[----:B------:R-:W-:Y:S01]  /*0240*/  SHF.L.U32 R3, R3, R2, RZ ;  /* 0x0000000203037219 */ /* 0x000fe200000006ff */
[----:B------:R-:W-:Y:S01]  /*0250*/  ULEA UR5, UR6, UR5, 0x18 ;  /* 0x0000000506057291 */ /* 0x000fe2000f8ec0ff */
[----:B------:R-:W-:Y:S01]  /*0260*/  IMAD.SHL.U32 R2, R2, 0x20, RZ ;  /* 0x0000002002027824 */ /* 0x000fe200078e00ff */
[----:B------:R-:W-:-:S04]  /*0270*/  SHF.L.U32 R4, R5, R4, RZ ;  /* 0x0000000405047219 */ /* 0x000fc800000006ff */
[----:B------:R-:W-:-:S05]  /*0280*/  LOP3.LUT R3, R4, R3, RZ, 0xfc, !PT ;  /* 0x0000000304037212 */ /* 0x000fca00078efcff */
[----:B------:R2:W-:Y:S04]  /*0290*/  ATOMS.OR RZ, [UR5], R3 ;  /* 0x00000003ffff798c */ /* 0x0005e8000b000005 */
[----:B------:R2:W-:Y:S01]  /*02a0*/  STS [UR4], R2 ;  /* 0x00000002ff007988 */ /* 0x0005e20008000804 */
[----:B------:R-:W-:Y:S05]  /*02b0*/  BRA `(.L_x_2) ;  /* 0x0000000000107947 */ /* 0x000fea0003800000 */
.L_x_1:
[----:B------:R-:W-:Y:S01]  /*02c0*/  IMAD.MOV.U32 R3, RZ, RZ, -0x1 ;  /* 0xffffffffff037424 */ /* 0x000fe200078e00ff */
[----:B------:R-:W-:-:S04]  /*02d0*/  MOV R2, 0x300 ;  /* 0x0000030000027802 */ /* 0x000fc80000000f00 */
[----:B------:R2:W-:Y:S03]  /*02e0*/  STS [UR4], R3 ;  /* 0x00000003ff007988 */ /* 0x0005e60008000804 */
[----:B-12---:R-:W-:Y:S05]  /*02f0*/  CALL.REL.NOINC `($__internal_1_$__cuda_sm10x_tcgen05_guardrail_trap_phase_invalid_during_alloc) ;  /* 0x0000002400307944 */ /* 0x006fea0003c00000 */
.L_x_2:
[----:B------:R-:W-:Y:S05]  /*0300*/  WARPSYNC.ALL ;  /* 0x0000000000007948 */ /* 0x000fea0003800000 */
[----:B------:R-:W-:Y:S01]  /*0310*/  NOP ;  /* 0x0000000000007918 */ /* 0x000fe20000000000 */
.L_x_0:
[----:B------:R-:W3:Y:S08]  /*0320*/  S2UR UR4, SR_CgaCtaId ;  /* 0x00000000000479c3 */ /* 0x000ef00000008800 */
[----:B------:R-:W-:Y:S01]  /*0330*/  BAR.SYNC.DEFER_BLOCKING 0x0 ;  /* 0x0000000000007b1d */ /* 0x000fe20000010000 */
[----:B------:R-:W-:-:S05]  /*0340*/  LOP3.LUT R36, R0, 0xff, RZ, 0xc0, !PT ;  /* 0x000000ff00247812 */ /* 0x000fca00078ec0ff */
[----:B------:R-:W-:Y:S02]  /*0350*/  UMOV UR10, 0x400 ;  /* 0x00000400000a7882 */ /* 0x000fe40000000000 */
[----:B--2---:R-:W2:Y:S08]  /*0360*/  LDC R3, c[0x0][0x398] ;  /* 0x0000e600ff037b82 */ /* 0x004eb00000000800 */
[----:B------:R-:W4:Y:S01]  /*0370*/  LDC R7, c[0x0][0x3a0] ;  /* 0x0000e800ff077b82 */ /* 0x000f220000000800 */
[----:B---3--:R-:W-:-:S07]  /*0380*/  ULEA UR10, UR4, UR10, 0x18 ;  /* 0x0000000a040a7291 */ /* 0x008fce000f8ec0ff */
[----:B------:R-:W3:Y:S02]  /*0390*/  S2UR UR14, SR_CTAID.Y ;  /* 0x00000000000e79c3 */ /* 0x000ee40000002600 */
[----:B------:R-:W5:Y:S06]  /*03a0*/  LDS R4, [UR10] ;  /* 0x0000000aff047984 */ /* 0x000f6c0008000800 */
[----:B------:R-:W-:Y:S06]  /*03b0*/  BAR.SYNC.DEFER_BLOCKING 0x0 ;  /* 0x0000000000007b1d */ /* 0x000fec0000010000 */
[----:B------:R-:W-:Y:S05]  /*03c0*/  @P2 BRA `(.L_x_5) ;  /* 0x0000000000182947 */ /* 0x000fea0003800000 */
[----:B------:R-:W-:Y:S01]  /*03d0*/  ELECT P0, URZ, PT ;  /* 0x0000000000ff782f */ /* 0x000fe20003800000 */
[----:B------:R-:W-:Y:S01]  /*03e0*/  IMAD.MOV.U32 R2, RZ, RZ, 0x1 ;  /* 0x00000001ff027424 */ /* 0x000fe200078e00ff */
[----:B------:R-:W-:Y:S01]  /*03f0*/  UMOV UR5, 0x40 ;  /* 0x0000004000057882 */ /* 0x000fe20000000000 */
[----:B------:R-:W-:Y:S01]  /*0400*/  UVIRTCOUNT.DEALLOC.SMPOOL 0x80 ;  /* 0x000000800000784c */ /* 0x000fe20000000000 */
[----:B------:R-:W-:-:S09]  /*0410*/  ULEA UR5, UR4, UR5, 0x18 ;  /* 0x0000000504057291 */ /* 0x000fd2000f8ec0ff */
[----:B------:R5:W-:Y:S03]  /*0420*/  @P0 STS.U8 [UR5], R2 ;  /* 0x00000002ff000988 */ /* 0x000be60008000005 */
.L_x_5:
[----:B------:R-:W5:Y:S01]  /*0430*/  S2UR UR4, SR_CTAID.Z ;  /* 0x00000000000479c3 */ /* 0x000f620000002700 */
[----:B------:R-:W4:Y:S01]  /*0440*/  LDCU UR5, c[0x0][0x370] ;  /* 0x00006e00ff0577ac */ /* 0x000f220008000800 */
[C---:B------:R-:W-:Y:S01]  /*0450*/  ISETP.GE.U32.AND P0, PT, R36.reuse, 0x20, PT ;  /* 0x000000202400780c */ /* 0x040fe20003f06070 */
[----:B--2--5:R-:W-:Y:S01]  /*0460*/  VIADD R2, R3, 0xffffffff ;  /* 0xffffffff03027836 */ /* 0x024fe20000000000 */
[C---:B------:R-:W-:Y:S01]  /*0470*/  ISETP.NE.U32.AND P3, PT, R36.reuse, RZ, PT ;  /* 0x000000ff2400720c */ /* 0x040fe20003f65070 */
[----:B------:R-:W2:Y:S01]  /*0480*/  LDCU UR6, c[0x0][0x374] ;  /* 0x00006e80ff0677ac */ /* 0x000ea20008000800 */
[----:B------:R-:W-:Y:S01]  /*0490*/  LEA R10, R36, UR10, 0x2 ;  /* 0x0000000a240a7c11 */ /* 0x000fe2000f8e10ff */
[----:B----4-:R-:W-:Y:S01]  /*04a0*/  VIADD R11, R7, 0xffffffff ;  /* 0xffffffff070b7836 */ /* 0x010fe20000000000 */
[----:B------:R-:W4:Y:S01]  /*04b0*/  S2UR UR27, SR_CTAID.X ;  /* 0x00000000001b79c3 */ /* 0x000f220000002500 */
[----:B------:R-:W5:Y:S01]  /*04c0*/  LDCU.64 UR12, c[0x0][0x3c0] ;  /* 0x00007800ff0c77ac */ /* 0x000f620008000a00 */
[----:B------:R-:W-:Y:S01]  /*04d0*/  R2UR UR32, R4 ;  /* 0x00000000042072ca */ /* 0x000fe200000e0000 */
[----:B------:R-:W-:Y:S04]  /*04e0*/  BSSY.RECONVERGENT B0, `(.L_x_6) ;  /* 0x0000011000007945 */ /* 0x000fe80003800200 */
[----:B------:R3:W-:Y:S01]  /*04f0*/  @!P0 STS [R10], RZ ;  /* 0x000000ff0a008388 */ /* 0x0007e20000000800 */
[----:B------:R-:W-:-:S03]  /*0500*/  NOP ;  /* 0x0000000000007918 */ /* 0x000fc60000000000 */
[----:B------:R3:W-:Y:S02]  /*0510*/  @!P3 STS [UR10+0x24], R2 ;  /* 0x00002402ff00b988 */ /* 0x0007e4000800080a */
[----:B--23--:R-:W-:Y:S02]  /*0520*/  UIMAD UR4, UR4, UR6, UR14 ;  /* 0x00000006040472a4 */ /* 0x00cfe4000f8e020e */
[----:B------:R2:W-:Y:S02]  /*0530*/  @!P3 STS [UR10+0x20], R11 ;  /* 0x0000200bff00b988 */ /* 0x0005e4000800080a */
[----:B----4-:R-:W-:-:S04]  /*0540*/  UIMAD UR4, UR4, UR5, UR27 ;  /* 0x00000005040472a4 */ /* 0x010fc8000f8e021b */
[----:B------:R-:W-:-:S04]  /*0550*/  UIMAD UR4, UR4, 0x180, URZ ;  /* 0x00000180040478a4 */ /* 0x000fc8000f8e02ff */
[----:B-----5:R-:W-:-:S04]  /*0560*/  UIADD3 UR8, UP0, UPT, UR4, UR12, URZ ;  /* 0x0000000c04087290 */ /* 0x020fc8000ff1e0ff */
[----:B------:R-:W-:Y:S01]  /*0570*/  ULEA.HI.X.SX32 UR9, UR4, UR13, 0x1, UP0 ;  /* 0x0000000d04097291 */ /* 0x000fe200080f0eff */
[----:B--2---:R-:W-:Y:S11]  /*0580*/  @P3 BRA `(.L_x_7) ;  /* 0x0000000000183947 */ /* 0x004ff60003800000 */
[----:B------:R-:W2:Y:S01]  /*0590*/  LDS R3, [UR10+0x8] ;  /* 0x0000080aff037984 */ /* 0x000ea20008000800 */
[----:B------:R-:W3:Y:S01]  /*05a0*/  LDC.64 R8, c[0x0][0x380] ;  /* 0x0000e000ff087b82 */ /* 0x000ee20000000a00 */
[----:B------:R-:W-:Y:S02]  /*05b0*/  IMAD.MOV.U32 R4, RZ, RZ, 0x70 ;  /* 0x00000070ff047424 */ /* 0x000fe400078e00ff */
[----:B---3--:R3:W-:Y:S03]  /*05c0*/  STS.64 [UR10], R8 ;  /* 0x00000008ff007988 */ /* 0x0087e60008000a0a */
[----:B--2---:R-:W-:-:S05]  /*05d0*/  LOP3.LUT R3, R3, 0x10, R4, 0xd8, !PT ;  /* 0x0000001003037812 */ /* 0x004fca00078ed804 */
[----:B------:R3:W-:Y:S02]  /*05e0*/  STS [UR10+0x8], R3 ;  /* 0x00000803ff007988 */ /* 0x0007e4000800080a */
.L_x_7:
[----:B------:R-:W-:Y:S05]  /*05f0*/  BSYNC.RECONVERGENT B0 ;  /* 0x0000000000007941 */ /* 0x000fea0003800200 */
.L_x_6:
[----:B------:R-:W-:Y:S04]  /*0600*/  BSSY.RECONVERGENT B0, `(.L_x_8) ;  /* 0x000000a000007945 */ /* 0x000fe80003800200 */
[----:B------:R-:W-:Y:S05]  /*0610*/  @P3 BRA `(.L_x_9) ;  /* 0x0000000000203947 */ /* 0x000fea0003800000 */
[----:B---3--:R-:W2:Y:S01]  /*0620*/  LDS R3, [UR10+0x34] ;  /* 0x0000340aff037984 */ /* 0x008ea20008000800 */
[----:B------:R-:W-:Y:S02]  /*0630*/  IMAD.MOV.U32 R4, RZ, RZ, 0x3f000000 ;  /* 0x3f000000ff047424 */ /* 0x000fe400078e00ff */
[----:B------:R-:W-:Y:S01]  /*0640*/  @!P3 IMAD.MOV.U32 R5, RZ, RZ, 0x3f ;  /* 0x0000003fff05b424 */ /* 0x000fe200078e00ff */
[----:B------:R-:W3:Y:S02]  /*0650*/  @!P3 LDS R6, [UR10+0x38] ;  /* 0x0000380aff06b984 */ /* 0x000ee40008000800 */
[----:B--2---:R-:W-:Y:S02]  /*0660*/  LOP3.LUT R3, R3, 0xff000000, R4, 0xb8, !PT ;  /* 0xff00000003037812 */ /* 0x004fe400078eb804 */
[----:B---3--:R-:W-:-:S03]  /*0670*/  @!P3 LOP3.LUT R4, R6, 0xff, R5, 0xb8, !PT ;  /* 0x000000ff0604b812 */ /* 0x008fc600078eb805 */
[----:B------:R2:W-:Y:S04]  /*0680*/  STS [UR10+0x34], R3 ;  /* 0x00003403ff007988 */ /* 0x0005e8000800080a */
[----:B------:R2:W-:Y:S02]  /*0690*/  @!P3 STS [UR10+0x38], R4 ;  /* 0x00003804ff00b988 */ /* 0x0005e4000800080a */
.L_x_9:
[----:B------:R-:W-:Y:S05]  /*06a0*/  BSYNC.RECONVERGENT B0 ;  /* 0x0000000000007941 */ /* 0x000fea0003800200 */
.L_x_8:
[----:B------:R-:W-:Y:S04]  /*06b0*/  BSSY.RECONVERGENT B0, `(.L_x_10) ;  /* 0x000000e000007945 */ /* 0x000fe80003800200 */
[----:B------:R-:W-:Y:S05]  /*06c0*/  @P3 BRA `(.L_x_11) ;  /* 0x0000000000303947 */ /* 0x000fea0003800000 */
[----:B--2---:R-:W2:Y:S01]  /*06d0*/  LDS R4, [UR10+0x34] ;  /* 0x0000340aff047984 */ /* 0x004ea20008000800 */
[----:B---3--:R-:W3:Y:S03]  /*06e0*/  LDC.64 R8, c[0x0][0x3a8] ;  /* 0x0000ea00ff087b82 */ /* 0x008ee60000000a00 */
[----:B------:R-:W4:Y:S01]  /*06f0*/  LDS R3, [UR10+0x1c] ;  /* 0x00001c0aff037984 */ /* 0x000f220008000800 */
[C---:B---3--:R-:W-:Y:S01]  /*0700*/  SHF.L.U64.HI R6, R8.reuse, 0x1, R9 ;  /* 0x0000000108067819 */ /* 0x048fe20000010209 */
[----:B------:R-:W-:-:S03]  /*0710*/  IMAD.SHL.U32 R5, R8, 0x2, RZ ;  /* 0x0000000208057824 */ /* 0x000fc600078e00ff */
[--C-:B------:R-:W-:Y:S02]  /*0720*/  SHF.R.U32.HI R8, RZ, 0x4, R6.reuse ;  /* 0x00000004ff087819 */ /* 0x100fe40000011606 */
[----:B------:R-:W-:-:S05]  /*0730*/  SHF.R.U64 R5, R5, 0x4, R6 ;  /* 0x0000000405057819 */ /* 0x000fca0000001206 */
[----:B------:R5:W-:Y:S01]  /*0740*/  STS [UR10+0xc], R5 ;  /* 0x00000c05ff007988 */ /* 0x000be2000800080a */
[----:B--2---:R-:W-:Y:S02]  /*0750*/  LOP3.LUT R4, R4, 0x7, RZ, 0xb8, !PT ;  /* 0x0000000704047812 */ /* 0x004fe400078eb8ff */
[----:B----4-:R-:W-:-:S03]  /*0760*/  LOP3.LUT R3, R3, 0xf, R8, 0xb8, !PT ;  /* 0x0000000f03037812 */ /* 0x010fc600078eb808 */
[----:B------:R5:W-:Y:S04]  /*0770*/  STS [UR10+0x34], R4 ;  /* 0x00003404ff007988 */ /* 0x000be8000800080a */
[----:B------:R5:W-:Y:S02]  /*0780*/  STS [UR10+0x1c], R3 ;  /* 0x00001c03ff007988 */ /* 0x000be4000800080a */
.L_x_11:
[----:B------:R-:W-:Y:S05]  /*0790*/  BSYNC.RECONVERGENT B0 ;  /* 0x0000000000007941 */ /* 0x000fea0003800200 */
.L_x_10:
[----:B------:R-:W-:Y:S04]  /*07a0*/  BSSY.RECONVERGENT B1, `(.L_x_12) ;  /* 0x000001a000017945 */ /* 0x000fe80003800200 */
[----:B------:R-:W-:Y:S04]  /*07b0*/  BSSY.RELIABLE B0, `(.L_x_13) ;  /* 0x0000015000007945 */ /* 0x000fe80003800100 */
[----:B------:R-:W-:Y:S05]  /*07c0*/  @P3 BRA `(.L_x_14) ;  /* 0x0000000000203947 */ /* 0x000fea0003800000 */
[----:B--23-5:R-:W2:Y:S02]  /*07d0*/  LDS R3, [UR10+0x34] ;  /* 0x0000340aff037984 */ /* 0x02cea40008000800 */
[----:B--2---:R-:W-:-:S05]  /*07e0*/  LOP3.LUT R3, R3, 0x38, RZ, 0xb8, !PT ;  /* 0x0000003803037812 */ /* 0x004fca00078eb8ff */
[----:B------:R2:W-:Y:S01]  /*07f0*/  STS [UR10+0x34], R3 ;  /* 0x00003403ff007988 */ /* 0x0005e2000800080a */
[----:B------:R-:W-:Y:S05]  /*0800*/  @P3 BRA `(.L_x_15) ;  /* 0x0000000000203947 */ /* 0x000fea0003800000 */
[----:B--2---:R-:W2:Y:S01]  /*0810*/  LDS R3, [UR10+0x8] ;  /* 0x0000080aff037984 */ /* 0x004ea20008000800 */
[----:B------:R-:W-:-:S05]  /*0820*/  IMAD.MOV.U32 R4, RZ, RZ, 0x780 ;  /* 0x00000780ff047424 */ /* 0x000fca00078e00ff */
[----:B--2---:R-:W-:-:S05]  /*0830*/  LOP3.LUT R3, R3, 0x500, R4, 0xd8, !PT ;  /* 0x0000050003037812 */ /* 0x004fca00078ed804 */
[----:B------:R4:W-:Y:S02]  /*0840*/  STS [UR10+0x8], R3 ;  /* 0x00000803ff007988 */ /* 0x0009e4000800080a */
.L_x_14:
[----:B------:R-:W-:Y:S05]  /*0850*/  @P3 BRA `(.L_x_16) ;  /* 0x0000000000283947 */ /* 0x000fea0003800000 */
[----:B--2345:R-:W2:Y:S02]  /*0860*/  LDS R3, [UR10+0x8] ;  /* 0x0000080aff037984 */ /* 0x03cea40008000800 */
[----:B--2---:R-:W-:-:S05]  /*0870*/  LOP3.LUT R3, R3, 0x1800, RZ, 0xb8, !PT ;  /* 0x0000180003037812 */ /* 0x004fca00078eb8ff */
[----:B------:R3:W-:Y:S02]  /*0880*/  STS [UR10+0x8], R3 ;  /* 0x00000803ff007988 */ /* 0x0007e4000800080a */
.L_x_15:
[----:B------:R-:W-:Y:S05]  /*0890*/  @P3 BREAK.RELIABLE B0 ;  /* 0x0000000000003942 */ /* 0x000fea0003800100 */
[----:B------:R-:W-:Y:S05]  /*08a0*/  @P3 BRA `(.L_x_17) ;  /* 0x0000000000243947 */ /* 0x000fea0003800000 */
[----:B------:R-:W4:Y:S01]  /*08b0*/  LDS R4, [UR10+0x8] ;  /* 0x0000080aff047984 */ /* 0x000f220008000800 */
[----:B--23--:R-:W-:-:S05]  /*08c0*/  IMAD.MOV.U32 R3, RZ, RZ, 0x6000 ;  /* 0x00006000ff037424 */ /* 0x00cfca00078e00ff */
[----:B----4-:R-:W-:-:S04]  /*08d0*/  LOP3.LUT R3, R4, 0x6000, R3, 0xd8, !PT ;  /* 0x0000600004037812 */ /* 0x010fc800078ed803 */
[----:B------:R-:W-:-:S05]  /*08e0*/  LOP3.LUT R3, R3, 0x400000, RZ, 0xb8, !PT ;  /* 0x0040000003037812 */ /* 0x000fca00078eb8ff */
[----:B------:R2:W-:Y:S02]  /*08f0*/  STS [UR10+0x8], R3 ;  /* 0x00000803ff007988 */ /* 0x0005e4000800080a */
.L_x_16:
[----:B------:R-:W-:Y:S05]  /*0900*/  BSYNC.RELIABLE B0 ;  /* 0x0000000000007941 */ /* 0x000fea0003800100 */
.L_x_13:
[----:B--2345:R-:W2:Y:S02]  /*0910*/  @!P3 LDS R3, [UR10+0x8] ;  /* 0x0000080aff03b984 */ /* 0x03cea40008000800 */
[----:B--2---:R-:W-:-:S05]  /*0920*/  @!P3 LOP3.LUT R3, R3, 0x8000, RZ, 0xb8, !PT ;  /* 0x000080000303b812 */ /* 0x004fca00078eb8ff */
[----:B------:R4:W-:Y:S02]  /*0930*/  @!P3 STS [UR10+0x8], R3 ;  /* 0x00000803ff00b988 */ /* 0x0009e4000800080a */
.L_x_17:
[----:B------:R-:W-:Y:S05]  /*0940*/  BSYNC.RECONVERGENT B1 ;  /* 0x0000000000017941 */ /* 0x000fea0003800200 */
.L_x_12:
[----:B------:R-:W-:Y:S05]  /*0950*/  WARPSYNC.ALL ;  /* 0x0000000000007948 */ /* 0x000fea0003800000 */
[----:B------:R-:W-:Y:S01]  /*0960*/  NOP ;  /* 0x0000000000007918 */ /* 0x000fe20000000000 */
[----:B--234-:R-:W2:Y:S02]  /*0970*/  LDC R3, c[0x0][0x39c] ;  /* 0x0000e700ff037b82 */ /* 0x01cea40000000800 */
[----:B--2---:R-:W-:Y:S01]  /*0980*/  VIADD R3, R3, 0xffffffff ;  /* 0xffffffff03037836 */ /* 0x004fe20000000000 */
[----:B------:R-:W-:Y:S06]  /*0990*/  @P0 BRA `(.L_x_18) ;  /* 0x0000000000300947 */ /* 0x000fec0003800000 */
[----:B------:R-:W2:Y:S01]  /*09a0*/  S2R R4, SR_LANEID ;  /* 0x0000000000047919 */ /* 0x000ea20000000000 */
[----:B------:R-:W-:Y:S05]  /*09b0*/  WARPSYNC.ALL ;  /* 0x0000000000007948 */ /* 0x000fea0003800000 */
[----:B------:R-:W-:Y:S01]  /*09c0*/  NOP ;  /* 0x0000000000007918 */ /* 0x000fe20000000000 */
[----:B--2---:R-:W-:-:S05]  /*09d0*/  IMAD.SHL.U32 R6, R4, 0x4, RZ ;  /* 0x0000000404067824 */ /* 0x004fca00078e00ff */
[----:B------:R-:W2:Y:S01]  /*09e0*/  LDS R9, [R6+UR10] ;  /* 0x0000000a06097984 */ /* 0x000ea20008000800 */
[----:B------:R-:W-:-:S05]  /*09f0*/  IADD3 R4, P1, PT, R6, UR8, RZ ;  /* 0x0000000806047c10 */ /* 0x000fca000ff3e0ff */
[----:B------:R-:W-:-:S05]  /*0a00*/  IMAD.X R5, RZ, RZ, UR9, P1 ;  /* 0x00000009ff057e24 */ /* 0x000fca00088e06ff */
[----:B--2---:R2:W3:Y:S01]  /*0a10*/  ATOMG.E.EXCH.STRONG.GPU PT, RZ, [R4], R9 ;  /* 0x0000000904ff73a8 */ /* 0x0044e200041ee100 */
[----:B------:R-:W-:-:S04]  /*0a20*/  DEPBAR {5,4,3,2,1,0} ;  /* 0x0000003f0000791a */ /* 0x000fc80000000000 */
[----:B------:R-:W4:Y:S02]  /*0a30*/  CCTL.E.C.LDCU.IV.DEEP [UR8] ;  /* 0x0000000008007540 */ /* 0x000f240009c08000 */
[----:B----4-:R2:W-:Y:S01]  /*0a40*/  UTMACCTL.IV [UR8] ;  /* 0x00000000080079b9 */ /* 0x0105e20008000000 */
[----:B------:R-:W-:Y:S01]  /*0a50*/  NOP ;  /* 0x0000000000007918 */ /* 0x000fe20000000000 */
.L_x_18:
[----:B------:R-:W-:Y:S05]  /*0a60*/  @P0 BRA `(.L_x_19) ;  /* 0x00000000000c0947 */ /* 0x000fea0003800000 */
[----:B------:R0:W-:Y:S01]  /*0a70*/  UTMACMDFLUSH ;  /* 0x00000000000079b7 */ /* 0x0001e20000000000 */
[----:B------:R-:W-:Y:S05]  /*0a80*/  @P0 BRA `(.L_x_19) ;  /* 0x0000000000040947 */ /* 0x000fea0003800000 */
[----:B------:R-:W-:-:S04]  /*0a90*/  DEPBAR.LE SB0, 0x0 ;  /* 0x000080000000791a */ /* 0x000fc80000000000 */
.L_x_19:
[----:B------:R-:W-:Y:S05]  /*0aa0*/  WARPSYNC.ALL ;  /* 0x0000000000007948 */ /* 0x000fea0003800000 */
[----:B------:R-:W-:Y:S01]  /*0ab0*/  NOP ;  /* 0x0000000000007918 */ /* 0x000fe20000000000 */
[----:B---3--:R-:W-:Y:S06]  /*0ac0*/  BAR.SYNC.DEFER_BLOCKING 0x0 ;  /* 0x0000000000007b1d */ /* 0x008fec0000010000 */
[----:B------:R-:W-:Y:S02]  /*0ad0*/  BSSY.RECONVERGENT B1, `(.L_x_20) ;  /* 0x000000b000017945 */ /* 0x000fe40003800200 */
[----:B------:R-:W-:Y:S06]  /*0ae0*/  BAR.SYNC.DEFER_BLOCKING 0x0 ;  /* 0x0000000000007b1d */ /* 0x000fec0000010000 */
[----:B------:R3:W-:Y:S01]  /*0af0*/  @!P0 STS [R10], RZ ;  /* 0x000000ff0a008388 */ /* 0x0007e20000000800 */
[----:B------:R-:W-:Y:S01]  /*0b00*/  NOP ;  /* 0x0000000000007918 */ /* 0x000fe20000000000 */
[----:B------:R-:W-:Y:S05]  /*0b10*/  @P3 BRA `(.L_x_21) ;  /* 0x0000000000183947 */ /* 0x000fea0003800000 */
[----:B--2---:R-:W2:Y:S01]  /*0b20*/  LDS R4, [UR10+0x8] ;  /* 0x0000080aff047984 */ /* 0x004ea20008000800 */
[----:B------:R-:W4:Y:S01]  /*0b30*/  LDC.64 R8, c[0x0][0x388] ;  /* 0x0000e200ff087b82 */ /* 0x000f220000000a00 */
[----:B------:R-:W-:Y:S02]  /*0b40*/  IMAD.MOV.U32 R5, RZ, RZ, 0x70 ;  /* 0x00000070ff057424 */ /* 0x000fe400078e00ff */
[----:B----4-:R4:W-:Y:S03]  /*0b50*/  STS.64 [UR10], R8 ;  /* 0x00000008ff007988 */ /* 0x0109e60008000a0a */
[----:B--2---:R-:W-:-:S05]  /*0b60*/  LOP3.LUT R4, R4, 0x10, R5, 0xd8, !PT ;  /* 0x0000001004047812 */ /* 0x004fca00078ed805 */
[----:B------:R4:W-:Y:S02]  /*0b70*/  STS [UR10+0x8], R4 ;  /* 0x00000804ff007988 */ /* 0x0009e4000800080a */
.L_x_21:
[----:B--2---:R-:W-:Y:S05]  /*0b80*/  BSYNC.RECONVERGENT B1 ;  /* 0x0000000000017941 */ /* 0x004fea0003800200 */
.L_x_20:
[----:B------:R-:W-:Y:S04]  /*0b90*/  BSSY.RECONVERGENT B1, `(.L_x_22) ;  /* 0x000000a000017945 */ /* 0x000fe80003800200 */
[----:B------:R-:W-:Y:S05]  /*0ba0*/  @P3 BRA `(.L_x_23) ;  /* 0x0000000000203947 */ /* 0x000fea0003800000 */
[----:B----4-:R-:W2:Y:S01]  /*0bb0*/  LDS R4, [UR10+0x34] ;  /* 0x0000340aff047984 */ /* 0x010ea20008000800 */
[----:B------:R-:W-:Y:S02]  /*0bc0*/  IMAD.MOV.U32 R9, RZ, RZ, 0x3f000000 ;  /* 0x3f000000ff097424 */ /* 0x000fe400078e00ff */
[----:B------:R-:W-:Y:S01]  /*0bd0*/  @!P3 IMAD.MOV.U32 R6, RZ, RZ, 0x3f ;  /* 0x0000003fff06b424 */ /* 0x000fe200078e00ff */
[----:B------:R-:W4:Y:S02]  /*0be0*/  @!P3 LDS R5, [UR10+0x38] ;  /* 0x0000380aff05b984 */ /* 0x000f240008000800 */
[----:B--2---:R-:W-:Y:S02]  /*0bf0*/  LOP3.LUT R4, R4, 0xff000000, R9, 0xb8, !PT ;  /* 0xff00000004047812 */ /* 0x004fe400078eb809 */
[----:B----4-:R-:W-:-:S03]  /*0c00*/  @!P3 LOP3.LUT R5, R5, 0xff, R6, 0xb8, !PT ;  /* 0x000000ff0505b812 */ /* 0x010fc600078eb806 */
[----:B------:R2:W-:Y:S04]  /*0c10*/  STS [UR10+0x34], R4 ;  /* 0x00003404ff007988 */ /* 0x0005e8000800080a */
[----:B------:R2:W-:Y:S02]  /*0c20*/  @!P3 STS [UR10+0x38], R5 ;  /* 0x00003805ff00b988 */ /* 0x0005e4000800080a */
.L_x_23:
[----:B------:R-:W-:Y:S05]  /*0c30*/  BSYNC.RECONVERGENT B1 ;  /* 0x0000000000017941 */ /* 0x000fea0003800200 */
.L_x_22:
[----:B------:R-:W-:Y:S04]  /*0c40*/  BSSY.RECONVERGENT B1, `(.L_x_24) ;  /* 0x0000004000017945 */ /* 0x000fe80003800200 */
[----:B------:R-:W-:Y:S05]  /*0c50*/  @P3 BRA `(.L_x_25) ;  /* 0x0000000000083947 */ /* 0x000fea0003800000 */
[----:B------:R5:W-:Y:S04]  /*0c60*/  STS [UR10+0x24], R11 ;  /* 0x0000240bff007988 */ /* 0x000be8000800080a */
[----:B------:R5:W-:Y:S02]  /*0c70*/  STS [UR10+0x20], R3 ;  /* 0x00002003ff007988 */ /* 0x000be4000800080a */
.L_x_25:
[----:B------:R-:W-:Y:S05]  /*0c80*/  BSYNC.RECONVERGENT B1 ;  /* 0x0000000000017941 */ /* 0x000fea0003800200 */
.L_x_24:
[----:B------:R-:W-:Y:S04]  /*0c90*/  BSSY.RECONVERGENT B1, `(.L_x_26) ;  /* 0x000000e000017945 */ /* 0x000fe80003800200 */
[----:B------:R-:W-:Y:S05]  /*0ca0*/  @P3 BRA `(.L_x_27) ;  /* 0x0000000000303947 */ /* 0x000fea0003800000 */
[----:B--2---:R-:W2:Y:S01]  /*0cb0*/  LDS R5, [UR10+0x34] ;  /* 0x0000340aff057984 */ /* 0x004ea20008000800 */
[----:B----4-:R-:W4:Y:S03]  /*0cc0*/  LDC.64 R8, c[0x0][0x3b0] ;  /* 0x0000ec00ff087b82 */ /* 0x010f260000000a00 */
[----:B------:R-:W3:Y:S01]  /*0cd0*/  LDS R4, [UR10+0x1c] ;  /* 0x00001c0aff047984 */ /* 0x000ee20008000800 */
[C---:B----4-:R-:W-:Y:S01]  /*0ce0*/  SHF.L.U64.HI R9, R8.reuse, 0x1, R9 ;  /* 0x0000000108097819 */ /* 0x050fe20000010209 */
[----:B------:R-:W-:-:S03]  /*0cf0*/  IMAD.SHL.U32 R6, R8, 0x2, RZ ;  /* 0x0000000208067824 */ /* 0x000fc600078e00ff */
[--C-:B-----5:R-:W-:Y:S02]  /*0d00*/  SHF.R.U32.HI R11, RZ, 0x4, R9.reuse ;  /* 0x00000004ff0b7819 */ /* 0x120fe40000011609 */
[----:B------:R-:W-:-:S05]  /*0d10*/  SHF.R.U64 R6, R6, 0x4, R9 ;  /* 0x0000000406067819 */ /* 0x000fca0000001209 */
[----:B------:R4:W-:Y:S01]  /*0d20*/  STS [UR10+0xc], R6 ;  /* 0x00000c06ff007988 */ /* 0x0009e2000800080a */
[----:B--2---:R-:W-:Y:S02]  /*0d30*/  LOP3.LUT R5, R5, 0x7, RZ, 0xb8, !PT ;  /* 0x0000000705057812 */ /* 0x004fe400078eb8ff */
[----:B---3--:R-:W-:-:S03]  /*0d40*/  LOP3.LUT R4, R4, 0xf, R11, 0xb8, !PT ;  /* 0x0000000f04047812 */ /* 0x008fc600078eb80b */
[----:B------:R4:W-:Y:S04]  /*0d50*/  STS [UR10+0x34], R5 ;  /* 0x00003405ff007988 */ /* 0x0009e8000800080a */
[----:B------:R4:W-:Y:S02]  /*0d60*/  STS [UR10+0x1c], R4 ;  /* 0x00001c04ff007988 */ /* 0x0009e4000800080a */
.L_x_27:
[----:B------:R-:W-:Y:S05]  /*0d70*/  BSYNC.RECONVERGENT B1 ;  /* 0x0000000000017941 */ /* 0x000fea0003800200 */
.L_x_26:
[----:B------:R-:W-:Y:S04]  /*0d80*/  BSSY.RECONVERGENT B2, `(.L_x_28) ;  /* 0x000001a000027945 */ /* 0x000fe80003800200 */
[----:B------:R-:W-:Y:S04]  /*0d90*/  BSSY.RELIABLE B1, `(.L_x_29) ;  /* 0x0000015000017945 */ /* 0x000fe80003800100 */
[----:B------:R-:W-:Y:S05]  /*0da0*/  @P3 BRA `(.L_x_30) ;  /* 0x0000000000203947 */ /* 0x000fea0003800000 */
[----:B--2-4-:R-:W2:Y:S02]  /*0db0*/  LDS R4, [UR10+0x34] ;  /* 0x0000340aff047984 */ /* 0x014ea40008000800 */
[----:B--2---:R-:W-:-:S05]  /*0dc0*/  LOP3.LUT R4, R4, 0x38, RZ, 0xb8, !PT ;  /* 0x0000003804047812 */ /* 0x004fca00078eb8ff */
[----:B------:R2:W-:Y:S01]  /*0dd0*/  STS [UR10+0x34], R4 ;  /* 0x00003404ff007988 */ /* 0x0005e2000800080a */
[----:B------:R-:W-:Y:S05]  /*0de0*/  @P3 BRA `(.L_x_31) ;  /* 0x0000000000203947 */ /* 0x000fea0003800000 */
[----:B--2---:R-:W2:Y:S01]  /*0df0*/  LDS R4, [UR10+0x8] ;  /* 0x0000080aff047984 */ /* 0x004ea20008000800 */
[----:B------:R-:W-:-:S05]  /*0e00*/  IMAD.MOV.U32 R5, RZ, RZ, 0x780 ;  /* 0x00000780ff057424 */ /* 0x000fca00078e00ff */
[----:B--2---:R-:W-:-:S05]  /*0e10*/  LOP3.LUT R4, R4, 0x500, R5, 0xd8, !PT ;  /* 0x0000050004047812 */ /* 0x004fca00078ed805 */
[----:B------:R2:W-:Y:S02]  /*0e20*/  STS [UR10+0x8], R4 ;  /* 0x00000804ff007988 */ /* 0x0005e4000800080a */
.L_x_30:
[----:B------:R-:W-:Y:S05]  /*0e30*/  @P3 BRA `(.L_x_32) ;  /* 0x0000000000283947 */ /* 0x000fea0003800000 */
[----:B--2-4-:R-:W2:Y:S02]  /*0e40*/  LDS R4, [UR10+0x8] ;  /* 0x0000080aff047984 */ /* 0x014ea40008000800 */
[----:B--2---:R-:W-:-:S05]  /*0e50*/  LOP3.LUT R4, R4, 0x1800, RZ, 0xb8, !PT ;  /* 0x0000180004047812 */ /* 0x004fca00078eb8ff */
[----:B------:R4:W-:Y:S02]  /*0e60*/  STS [UR10+0x8], R4 ;  /* 0x00000804ff007988 */ /* 0x0009e4000800080a */
.L_x_31:
[----:B------:R-:W-:Y:S05]  /*0e70*/  @P3 BREAK.RELIABLE B1 ;  /* 0x0000000000013942 */ /* 0x000fea0003800100 */
[----:B------:R-:W-:Y:S05]  /*0e80*/  @P3 BRA `(.L_x_33) ;  /* 0x0000000000243947 */ /* 0x000fea0003800000 */
[----:B--2-4-:R-:W2:Y:S01]  /*0e90*/  LDS R4, [UR10+0x8] ;  /* 0x0000080aff047984 */ /* 0x014ea20008000800 */
[----:B------:R-:W-:-:S05]  /*0ea0*/  IMAD.MOV.U32 R5, RZ, RZ, 0x6000 ;  /* 0x00006000ff057424 */ /* 0x000fca00078e00ff */
[----:B--2---:R-:W-:-:S04]  /*0eb0*/  LOP3.LUT R4, R4, 0x6000, R5, 0xd8, !PT ;  /* 0x0000600004047812 */ /* 0x004fc800078ed805 */
[----:B------:R-:W-:-:S05]  /*0ec0*/  LOP3.LUT R4, R4, 0x400000, RZ, 0xb8, !PT ;  /* 0x0040000004047812 */ /* 0x000fca00078eb8ff */
[----:B------:R2:W-:Y:S02]  /*0ed0*/  STS [UR10+0x8], R4 ;  /* 0x00000804ff007988 */ /* 0x0005e4000800080a */
.L_x_32:
[----:B------:R-:W-:Y:S05]  /*0ee0*/  BSYNC.RELIABLE B1 ;  /* 0x0000000000017941 */ /* 0x000fea0003800100 */
.L_x_29:
[----:B--2-4-:R-:W2:Y:S02]  /*0ef0*/  @!P3 LDS R4, [UR10+0x8] ;  /* 0x0000080aff04b984 */ /* 0x014ea40008000800 */
[----:B--2---:R-:W-:-:S05]  /*0f00*/  @!P3 LOP3.LUT R4, R4, 0x8000, RZ, 0xb8, !PT ;  /* 0x000080000404b812 */ /* 0x004fca00078eb8ff */
[----:B------:R2:W-:Y:S02]  /*0f10*/  @!P3 STS [UR10+0x8], R4 ;  /* 0x00000804ff00b988 */ /* 0x0005e4000800080a */
.L_x_33:
[----:B------:R-:W-:Y:S05]  /*0f20*/  BSYNC.RECONVERGENT B2 ;  /* 0x0000000000027941 */ /* 0x000fea0003800200 */
.L_x_28:
[----:B------:R-:W-:Y:S05]  /*0f30*/  WARPSYNC.ALL ;  /* 0x0000000000007948 */ /* 0x000fea0003800000 */
[----:B------:R-:W-:Y:S01]  /*0f40*/  NOP ;  /* 0x0000000000007918 */ /* 0x000fe20000000000 */
[----:B------:R-:W-:-:S04]  /*0f50*/  UIADD3 UR5, UPT, UPT, UR4, 0x80, URZ ;  /* 0x0000008004057890 */ /* 0x000fc8000fffe0ff */
[----:B------:R-:W-:-:S04]  /*0f60*/  UIADD3 UR6, UP0, UPT, UR5, UR12, URZ ;  /* 0x0000000c05067290 */ /* 0x000fc8000ff1e0ff */
[----:B------:R-:W-:Y:S01]  /*0f70*/  ULEA.HI.X.SX32 UR7, UR5, UR13, 0x1, UP0 ;  /* 0x0000000d05077291 */ /* 0x000fe200080f0eff */
[----:B------:R-:W-:Y:S11]  /*0f80*/  @P0 BRA `(.L_x_34) ;  /* 0x0000000000300947 */ /* 0x000ff60003800000 */
[----:B--2-4-:R-:W2:Y:S01]  /*0f90*/  S2R R4, SR_LANEID ;  /* 0x0000000000047919 */ /* 0x014ea20000000000 */
[----:B------:R-:W-:Y:S05]  /*0fa0*/  WARPSYNC.ALL ;  /* 0x0000000000007948 */ /* 0x000fea0003800000 */
[----:B------:R-:W-:Y:S01]  /*0fb0*/  NOP ;  /* 0x0000000000007918 */ /* 0x000fe20000000000 */
[----:B--2---:R-:W-:-:S05]  /*0fc0*/  IMAD.SHL.U32 R6, R4, 0x4, RZ ;  /* 0x0000000404067824 */ /* 0x004fca00078e00ff */
[----:B------:R-:W2:Y:S01]  /*0fd0*/  LDS R9, [R6+UR10] ;  /* 0x0000000a06097984 */ /* 0x000ea20008000800 */
[----:B------:R-:W-:-:S05]  /*0fe0*/  IADD3 R4, P1, PT, R6, UR6, RZ ;  /* 0x0000000606047c10 */ /* 0x000fca000ff3e0ff */
[----:B------:R-:W-:-:S05]  /*0ff0*/  IMAD.X R5, RZ, RZ, UR7, P1 ;  /* 0x00000007ff057e24 */ /* 0x000fca00088e06ff */
[----:B--2---:R2:W4:Y:S01]  /*1000*/  ATOMG.E.EXCH.STRONG.GPU PT, RZ, [R4], R9 ;  /* 0x0000000904ff73a8 */ /* 0x00452200041ee100 */
[----:B------:R-:W-:-:S04]  /*1010*/  DEPBAR {5,4,3,2,1,0} ;  /* 0x0000003f0000791a */ /* 0x000fc80000000000 */
[----:B------:R-:W3:Y:S02]  /*1020*/  CCTL.E.C.LDCU.IV.DEEP [UR6] ;  /* 0x0000000006007540 */ /* 0x000ee40009c08000 */
[----:B---3--:R2:W-:Y:S01]  /*1030*/  UTMACCTL.IV [UR6] ;  /* 0x00000000060079b9 */ /* 0x0085e20008000000 */
[----:B------:R-:W-:Y:S01]  /*1040*/  NOP ;  /* 0x0000000000007918 */ /* 0x000fe20000000000 */
.L_x_34:
[----:B------:R-:W-:Y:S05]  /*1050*/  @P0 BRA `(.L_x_35) ;  /* 0x00000000000c0947 */ /* 0x000fea0003800000 */
[----:B------:R0:W-:Y:S01]  /*1060*/  UTMACMDFLUSH ;  /* 0x00000000000079b7 */ /* 0x0001e20000000000 */
[----:B------:R-:W-:Y:S05]  /*1070*/  @P0 BRA `(.L_x_35) ;  /* 0x0000000000040947 */ /* 0x000fea0003800000 */
[----:B------:R-:W-:-:S04]  /*1080*/  DEPBAR.LE SB0, 0x0 ;  /* 0x000080000000791a */ /* 0x000fc80000000000 */
.L_x_35:
[----:B------:R-:W-:Y:S05]  /*1090*/  WARPSYNC.ALL ;  /* 0x0000000000007948 */ /* 0x000fea0003800000 */
[----:B------:R-:W-:Y:S01]  /*10a0*/  NOP ;  /* 0x0000000000007918 */ /* 0x000fe20000000000 */
[----:B----4-:R-:W-:Y:S06]  /*10b0*/  BAR.SYNC.DEFER_BLOCKING 0x0 ;  /* 0x0000000000007b1d */ /* 0x010fec0000010000 */
[----:B------:R-:W-:Y:S02]  /*10c0*/  BSSY.RECONVERGENT B2, `(.L_x_36) ;  /* 0x000000b000027945 */ /* 0x000fe40003800200 */
[----:B------:R-:W-:Y:S06]  /*10d0*/  BAR.SYNC.DEFER_BLOCKING 0x0 ;  /* 0x0000000000007b1d */ /* 0x000fec0000010000 */
[----:B------:R4:W-:Y:S01]  /*10e0*/  @!P0 STS [R10], RZ ;  /* 0x000000ff0a008388 */ /* 0x0009e20000000800 */
[----:B------:R-:W-:Y:S01]  /*10f0*/  NOP ;  /* 0x0000000000007918 */ /* 0x000fe20000000000 */
[----:B------:R-:W-:Y:S05]  /*1100*/  @P3 BRA `(.L_x_37) ;  /* 0x0000000000183947 */ /* 0x000fea0003800000 */
[----:B--2---:R-:W2:Y:S01]  /*1110*/  LDS R4, [UR10+0x8] ;  /* 0x0000080aff047984 */ /* 0x004ea20008000800 */
[----:B------:R-:W3:Y:S01]  /*1120*/  LDC.64 R8, c[0x0][0x390] ;  /* 0x0000e400ff087b82 */ /* 0x000ee20000000a00 */
[----:B------:R-:W-:Y:S02]  /*1130*/  IMAD.MOV.U32 R5, RZ, RZ, 0x70 ;  /* 0x00000070ff057424 */ /* 0x000fe400078e00ff */
[----:B---3--:R3:W-:Y:S03]  /*1140*/  STS.64 [UR10], R8 ;  /* 0x00000008ff007988 */ /* 0x0087e60008000a0a */
[----:B--2---:R-:W-:-:S05]  /*1150*/  LOP3.LUT R4, R4, 0x10, R5, 0xd8, !PT ;  /* 0x0000001004047812 */ /* 0x004fca00078ed805 */
[----:B------:R3:W-:Y:S02]  /*1160*/  STS [UR10+0x8], R4 ;  /* 0x00000804ff007988 */ /* 0x0007e4000800080a */
.L_x_37:
[----:B--2---:R-:W-:Y:S05]  /*1170*/  BSYNC.RECONVERGENT B2 ;  /* 0x0000000000027941 */ /* 0x004fea0003800200 */
.L_x_36:
[----:B------:R-:W-:Y:S04]  /*1180*/  BSSY.RECONVERGENT B3, `(.L_x_38) ;  /* 0x0000011000037945 */ /* 0x000fe80003800200 */
[----:B------:R-:W-:Y:S04]  /*1190*/  BSSY.RELIABLE B2, `(.L_x_39) ;  /* 0x000000e000027945 */ /* 0x000fe80003800100 */
[----:B------:R-:W-:Y:S05]  /*11a0*/  @P3 BRA `(.L_x_40) ;  /* 0x0000000000243947 */ /* 0x000fea0003800000 */
[----:B---3--:R-:W2:Y:S01]  /*11b0*/  LDS R4, [UR10+0x34] ;  /* 0x0000340aff047984 */ /* 0x008ea20008000800 */
[----:B------:R-:W-:-:S05]  /*11c0*/  IMAD.MOV.U32 R5, RZ, RZ, 0x3f000000 ;  /* 0x3f000000ff057424 */ /* 0x000fca00078e00ff */
[----:B--2---:R-:W-:-:S05]  /*11d0*/  LOP3.LUT R4, R4, 0xff000000, R5, 0xb8, !PT ;  /* 0xff00000004047812 */ /* 0x004fca00078eb805 */
[----:B------:R2:W-:Y:S01]  /*11e0*/  STS [UR10+0x34], R4 ;  /* 0x00003404ff007988 */ /* 0x0005e2000800080a */
[----:B------:R-:W-:Y:S05]  /*11f0*/  @P3 BRA `(.L_x_41) ;  /* 0x00000000001c3947 */ /* 0x000fea0003800000 */
[----:B--2---:R-:W2:Y:S01]  /*1200*/  LDS R4, [UR10+0x38] ;  /* 0x0000380aff047984 */ /* 0x004ea20008000800 */
[----:B------:R-:W-:-:S05]  /*1210*/  IMAD.MOV.U32 R5, RZ, RZ, 0x3f ;  /* 0x0000003fff057424 */ /* 0x000fca00078e00ff */
[----:B--2---:R-:W-:-:S05]  /*1220*/  LOP3.LUT R4, R4, 0xff, R5, 0xb8, !PT ;  /* 0x000000ff04047812 */ /* 0x004fca00078eb805 */
[----:B------:R2:W-:Y:S02]  /*1230*/  STS [UR10+0x38], R4 ;  /* 0x00003804ff007988 */ /* 0x0005e4000800080a */
.L_x_40:
[----:B------:R-:W-:Y:S05]  /*1240*/  @P3 BREAK.RELIABLE B2 ;  /* 0x0000000000023942 */ /* 0x000fea0003800100 */
[----:B------:R-:W-:Y:S05]  /*1250*/  @P3 BRA `(.L_x_42) ;  /* 0x00000000000c3947 */ /* 0x000fea0003800000 */
[----:B------:R2:W-:Y:S02]  /*1260*/  STS [UR10+0x20], R3 ;  /* 0x00002003ff007988 */ /* 0x0005e4000800080a */
.L_x_41:
[----:B------:R-:W-:Y:S05]  /*1270*/  BSYNC.RELIABLE B2 ;  /* 0x0000000000027941 */ /* 0x000fea0003800100 */
.L_x_39:
[----:B------:R2:W-:Y:S02]  /*1280*/  @!P3 STS [UR10+0x24], R2 ;  /* 0x00002402ff00b988 */ /* 0x0005e4000800080a */
.L_x_42:
[----:B------:R-:W-:Y:S05]  /*1290*/  BSYNC.RECONVERGENT B3 ;  /* 0x0000000000037941 */ /* 0x000fea0003800200 */
.L_x_38:
[----:B------:R-:W-:Y:S05]  /*12a0*/  WARPSYNC.ALL ;  /* 0x0000000000007948 */ /* 0x000fea0003800000 */
[----:B------:R-:W-:Y:S01]  /*12b0*/  NOP ;  /* 0x0000000000007918 */ /* 0x000fe20000000000 */
[----:B------:R-:W-:Y:S04]  /*12c0*/  BSSY.RECONVERGENT B3, `(.L_x_43) ;  /* 0x000000e000037945 */ /* 0x000fe80003800200 */
[----:B------:R-:W-:Y:S05]  /*12d0*/  @P3 BRA `(.L_x_44) ;  /* 0x0000000000303947 */ /* 0x000fea0003800000 */
[----:B--2--5:R-:W2:Y:S01]  /*12e0*/  LDS R3, [UR10+0x34] ;  /* 0x0000340aff037984 */ /* 0x024ea20008000800 */
[----:B---3--:R-:W3:Y:S03]  /*12f0*/  LDC.64 R4, c[0x0][0x3b8] ;  /* 0x0000ee00ff047b82 */ /* 0x008ee60000000a00 */
[----:B------:R-:W5:Y:S01]  /*1300*/  LDS R2, [UR10+0x1c] ;  /* 0x00001c0aff027984 */ /* 0x000f620008000800 */
[C---:B---3--:R-:W-:Y:S01]  /*1310*/  SHF.L.U64.HI R5, R4.reuse, 0x1, R5 ;  /* 0x0000000104057819 */ /* 0x048fe20000010205 */
[----:B------:R-:W-:-:S03]  /*1320*/  IMAD.SHL.U32 R4, R4, 0x2, RZ ;  /* 0x0000000204047824 */ /* 0x000fc600078e00ff */
[--C-:B------:R-:W-:Y:S02]  /*1330*/  SHF.R.U32.HI R9, RZ, 0x4, R5.reuse ;  /* 0x00000004ff097819 */ /* 0x100fe40000011605 */
[----:B------:R-:W-:-:S05]  /*1340*/  SHF.R.U64 R4, R4, 0x4, R5 ;  /* 0x0000000404047819 */ /* 0x000fca0000001205 */
[----:B------:R3:W-:Y:S01]  /*1350*/  STS [UR10+0xc], R4 ;  /* 0x00000c04ff007988 */ /* 0x0007e2000800080a */
[----:B--2---:R-:W-:Y:S02]  /*1360*/  LOP3.LUT R3, R3, 0x7, RZ, 0xb8, !PT ;  /* 0x0000000703037812 */ /* 0x004fe400078eb8ff */
[----:B-----5:R-:W-:-:S03]  /*1370*/  LOP3.LUT R2, R2, 0xf, R9, 0xb8, !PT ;  /* 0x0000000f02027812 */ /* 0x020fc600078eb809 */
[----:B------:R3:W-:Y:S04]  /*1380*/  STS [UR10+0x34], R3 ;  /* 0x00003403ff007988 */ /* 0x0007e8000800080a */
[----:B------:R3:W-:Y:S02]  /*1390*/  STS [UR10+0x1c], R2 ;  /* 0x00001c02ff007988 */ /* 0x0007e4000800080a */
.L_x_44:
[----:B------:R-:W-:Y:S05]  /*13a0*/  BSYNC.RECONVERGENT B3 ;  /* 0x0000000000037941 */ /* 0x000fea0003800200 */
.L_x_43:
[----:B------:R-:W-:Y:S04]  /*13b0*/  BSSY.RECONVERGENT B4, `(.L_x_45) ;  /* 0x000001a000047945 */ /* 0x000fe80003800200 */
[----:B------:R-:W-:Y:S04]  /*13c0*/  BSSY.RELIABLE B3, `(.L_x_46) ;  /* 0x0000015000037945 */ /* 0x000fe80003800100 */
[----:B------:R-:W-:Y:S05]  /*13d0*/  @P3 BRA `(.L_x_47) ;  /* 0x0000000000203947 */ /* 0x000fea0003800000 */
[----:B--23--:R-:W2:Y:S02]  /*13e0*/  LDS R2, [UR10+0x34] ;  /* 0x0000340aff027984 */ /* 0x00cea40008000800 */
[----:B--2---:R-:W-:-:S05]  /*13f0*/  LOP3.LUT R2, R2, 0x38, RZ, 0xb8, !PT ;  /* 0x0000003802027812 */ /* 0x004fca00078eb8ff */
[----:B------:R2:W-:Y:S01]  /*1400*/  STS [UR10+0x34], R2 ;  /* 0x00003402ff007988 */ /* 0x0005e2000800080a */
[----:B------:R-:W-:Y:S05]  /*1410*/  @P3 BRA `(.L_x_48) ;  /* 0x0000000000203947 */ /* 0x000fea0003800000 */
[----:B--2---:R-:W2:Y:S01]  /*1420*/  LDS R2, [UR10+0x8] ;  /* 0x0000080aff027984 */ /* 0x004ea20008000800 */
[----:B-----5:R-:W-:-:S05]  /*1430*/  IMAD.MOV.U32 R3, RZ, RZ, 0x780 ;  /* 0x00000780ff037424 */ /* 0x020fca00078e00ff */
[----:B--2---:R-:W-:-:S05]  /*1440*/  LOP3.LUT R2, R2, 0x500, R3, 0xd8, !PT ;  /* 0x0000050002027812 */ /* 0x004fca00078ed803 */
[----:B------:R2:W-:Y:S02]  /*1450*/  STS [UR10+0x8], R2 ;  /* 0x00000802ff007988 */ /* 0x0005e4000800080a */
.L_x_47:
[----:B------:R-:W-:Y:S05]  /*1460*/  @P3 BRA `(.L_x_49) ;  /* 0x0000000000283947 */ /* 0x000fea0003800000 */
[----:B--23--:R-:W2:Y:S02]  /*1470*/  LDS R2, [UR10+0x8] ;  /* 0x0000080aff027984 */ /* 0x00cea40008000800 */
[----:B--2---:R-:W-:-:S05]  /*1480*/  LOP3.LUT R2, R2, 0x1800, RZ, 0xb8, !PT ;  /* 0x0000180002027812 */ /* 0x004fca00078eb8ff */
[----:B------:R3:W-:Y:S02]  /*1490*/  STS [UR10+0x8], R2 ;  /* 0x00000802ff007988 */ /* 0x0007e4000800080a */
.L_x_48:
[----:B------:R-:W-:Y:S05]  /*14a0*/  @P3 BREAK.RELIABLE B3 ;  /* 0x0000000000033942 */ /* 0x000fea0003800100 */
[----:B------:R-:W-:Y:S05]  /*14b0*/  @P3 BRA `(.L_x_50) ;  /* 0x0000000000243947 */ /* 0x000fea0003800000 */
[----:B--23--:R-:W2:Y:S01]  /*14c0*/  LDS R2, [UR10+0x8] ;  /* 0x0000080aff027984 */ /* 0x00cea20008000800 */
[----:B-----5:R-:W-:-:S05]  /*14d0*/  IMAD.MOV.U32 R3, RZ, RZ, 0x6000 ;  /* 0x00006000ff037424 */ /* 0x020fca00078e00ff */
[----:B--2---:R-:W-:-:S04]  /*14e0*/  LOP3.LUT R2, R2, 0x6000, R3, 0xd8, !PT ;  /* 0x0000600002027812 */ /* 0x004fc800078ed803 */
[----:B------:R-:W-:-:S05]  /*14f0*/  LOP3.LUT R2, R2, 0x400000, RZ, 0xb8, !PT ;  /* 0x0040000002027812 */ /* 0x000fca00078eb8ff */
[----:B------:R2:W-:Y:S02]  /*1500*/  STS [UR10+0x8], R2 ;  /* 0x00000802ff007988 */ /* 0x0005e4000800080a */
.L_x_49:
[----:B------:R-:W-:Y:S05]  /*1510*/  BSYNC.RELIABLE B3 ;  /* 0x0000000000037941 */ /* 0x000fea0003800100 */
.L_x_46:
[----:B--23--:R-:W2:Y:S02]  /*1520*/  @!P3 LDS R2, [UR10+0x8] ;  /* 0x0000080aff02b984 */ /* 0x00cea40008000800 */
[----:B--2---:R-:W-:-:S05]  /*1530*/  @!P3 LOP3.LUT R2, R2, 0x8000, RZ, 0xb8, !PT ;  /* 0x000080000202b812 */ /* 0x004fca00078eb8ff */
[----:B------:R2:W-:Y:S02]  /*1540*/  @!P3 STS [UR10+0x8], R2 ;  /* 0x00000802ff00b988 */ /* 0x0005e4000800080a */
.L_x_50:
[----:B------:R-:W-:Y:S05]  /*1550*/  BSYNC.RECONVERGENT B4 ;  /* 0x0000000000047941 */ /* 0x000fea0003800200 */
.L_x_45:
[----:B------:R-:W-:Y:S05]  /*1560*/  WARPSYNC.ALL ;  /* 0x0000000000007948 */ /* 0x000fea0003800000 */
[----:B------:R-:W-:Y:S01]  /*1570*/  NOP ;  /* 0x0000000000007918 */ /* 0x000fe20000000000 */
[----:B------:R-:W-:-:S04]  /*1580*/  UIADD3 UR4, UPT, UPT, UR4, 0x100, URZ ;  /* 0x0000010004047890 */ /* 0x000fc8000fffe0ff */
[----:B------:R-:W-:-:S04]  /*1590*/  UIADD3 UR12, UP0, UPT, UR4, UR12, URZ ;  /* 0x0000000c040c7290 */ /* 0x000fc8000ff1e0ff */
[----:B------:R-:W-:Y:S01]  /*15a0*/  ULEA.HI.X.SX32 UR13, UR4, UR13, 0x1, UP0 ;  /* 0x0000000d040d7291 */ /* 0x000fe200080f0eff */
[----:B------:R-:W-:Y:S11]  /*15b0*/  @P0 BRA `(.L_x_51) ;  /* 0x0000000000300947 */ /* 0x000ff60003800000 */
[----:B--23--:R-:W2:Y:S01]  /*15c0*/  S2R R2, SR_LANEID ;  /* 0x0000000000027919 */ /* 0x00cea20000000000 */
[----:B------:R-:W-:Y:S05]  /*15d0*/  WARPSYNC.ALL ;  /* 0x0000000000007948 */ /* 0x000fea0003800000 */
[----:B------:R-:W-:Y:S01]  /*15e0*/  NOP ;  /* 0x0000000000007918 */ /* 0x000fe20000000000 */
[----:B--2---:R-:W-:-:S05]  /*15f0*/  IMAD.SHL.U32 R4, R2, 0x4, RZ ;  /* 0x0000000402047824 */ /* 0x004fca00078e00ff */
[----:B------:R-:W2:Y:S01]  /*1600*/  LDS R5, [R4+UR10] ;  /* 0x0000000a04057984 */ /* 0x000ea20008000800 */
[----:B------:R-:W-:-:S05]  /*1610*/  IADD3 R2, P1, PT, R4, UR12, RZ ;  /* 0x0000000c04027c10 */ /* 0x000fca000ff3e0ff */
[----:B-----5:R-:W-:-:S05]  /*1620*/  IMAD.X R3, RZ, RZ, UR13, P1 ;  /* 0x0000000dff037e24 */ /* 0x020fca00088e06ff */
[----:B--2---:R2:W3:Y:S01]  /*1630*/  ATOMG.E.EXCH.STRONG.GPU PT, RZ, [R2], R5 ;  /* 0x0000000502ff73a8 */ /* 0x0044e200041ee100 */
[----:B------:R-:W-:-:S04]  /*1640*/  DEPBAR {5,4,3,2,1,0} ;  /* 0x0000003f0000791a */ /* 0x000fc80000000000 */
[----:B------:R-:W5:Y:S02]  /*1650*/  CCTL.E.C.LDCU.IV.DEEP [UR12] ;  /* 0x000000000c007540 */ /* 0x000f640009c08000 */
[----:B-----5:R2:W-:Y:S01]  /*1660*/  UTMACCTL.IV [UR12] ;  /* 0x000000000c0079b9 */ /* 0x0205e20008000000 */
[----:B------:R-:W-:Y:S01]  /*1670*/  NOP ;  /* 0x0000000000007918 */ /* 0x000fe20000000000 */
.L_x_51:
[----:B------:R-:W-:Y:S05]  /*1680*/  @P0 BRA `(.L_x_52) ;  /* 0x00000000000c0947 */ /* 0x000fea0003800000 */
[----:B------:R0:W-:Y:S01]  /*1690*/  UTMACMDFLUSH ;  /* 0x00000000000079b7 */ /* 0x0001e20000000000 */
[----:B------:R-:W-:Y:S05]  /*16a0*/  @P0 BRA `(.L_x_52) ;  /* 0x0000000000040947 */ /* 0x000fea0003800000 */
[----:B------:R-:W-:-:S04]  /*16b0*/  DEPBAR.LE SB0, 0x0 ;  /* 0x000080000000791a */ /* 0x000fc80000000000 */
.L_x_52:
[----:B------:R-:W-:Y:S05]  /*16c0*/  WARPSYNC.ALL ;  /* 0x0000000000007948 */ /* 0x000fea0003800000 */
[----:B------:R-:W-:Y:S01]  /*16d0*/  NOP ;  /* 0x0000000000007918 */ /* 0x000fe20000000000 */
[----:B---3--:R-:W-:Y:S01]  /*16e0*/  BAR.SYNC.DEFER_BLOCKING 0x0 ;  /* 0x0000000000007b1d */ /* 0x008fe20000010000 */
[----:B------:R-:W-:Y:S01]  /*16f0*/  ISETP.GE.AND P0, PT, R7, 0x1, PT ;  /* 0x000000010700780c */ /* 0x000fe20003f06270 */
[----:B------:R-:W-:Y:S01]  /*1700*/  USHF.L.U32 UR14, UR14, 0x7, URZ ;  /* 0x000000070e0e7899 */ /* 0x000fe200080006ff */
[----:B--2---:R-:W-:Y:S01]  /*1710*/  SHF.R.U32.HI R2, RZ, 0x5, R0 ;  /* 0x00000005ff027819 */ /* 0x004fe20000011600 */
[----:B------:R-:W-:-:S02]  /*1720*/  USHF.L.U32 UR27, UR27, 0x6, URZ ;  /* 0x000000061b1b7899 */ /* 0x000fc400080006ff */
[----:B------:R-:W-:Y:S01]  /*1730*/  VOTEU.ALL UP0, P3 ;  /* 0x0000000000ff7886 */ /* 0x000fe20001800000 */
[----:B------:R-:W-:Y:S01]  /*1740*/  UMOV UR4, 0x1 ;  /* 0x0000000100047882 */ /* 0x000fe20000000000 */
[----:B------:R-:W-:Y:S01]  /*1750*/  VOTEU.ALL UP1, P3 ;  /* 0x0000000000ff7886 */ /* 0x000fe20001820000 */
[----:B------:R-:W-:Y:S02]  /*1760*/  R2UR UR11, R2 ;  /* 0x00000000020b72ca */ /* 0x000fe400000e0000 */
[----:B------:R-:W-:-:S04]  /*1770*/  @!UP0 UIADD3 UR16, UPT, UPT, -UR4, 0x100000, URZ ;  /* 0x0010000004108890 */ /* 0x000fc8000fffe1ff */
[----:B------:R-:W-:Y:S02]  /*1780*/  @!UP0 USHF.L.U32 UR17, UR16, 0xb, URZ ;  /* 0x0000000b10118899 */ /* 0x000fe400080006ff */
[----:B------:R-:W-:Y:S02]  /*1790*/  @!UP0 USHF.L.U32 UR16, UR16, 0x1, URZ ;  /* 0x0000000110108899 */ /* 0x000fe400080006ff */
[----:B------:R-:W-:-:S04]  /*17a0*/  @!UP0 UIADD3 UR4, UPT, UPT, -UR4, 0x100000, URZ ;  /* 0x0010000004048890 */ /* 0x000fc8000fffe1ff */
[----:B------:R-:W-:Y:S02]  /*17b0*/  @!UP0 USHF.L.U32 UR5, UR4, 0xb, URZ ;  /* 0x0000000b04058899 */ /* 0x000fe400080006ff */
[----:B------:R-:W-:Y:S01]  /*17c0*/  @!UP0 USHF.L.U32 UR4, UR4, 0x1, URZ ;  /* 0x0000000104048899 */ /* 0x000fe200080006ff */
[----:B------:R-:W-:Y:S01]  /*17d0*/  VOTEU.ALL UP0, P3 ;  /* 0x0000000000ff7886 */ /* 0x000fe20001800000 */
[----:B------:R-:W2:Y:S04]  /*17e0*/  FENCE.VIEW.ASYNC.S ;  /* 0x00000000000073c6 */ /* 0x000ea80000000000 */
[----:B--2---:R2:W3:Y:S06]  /*17f0*/  @!UP0 SYNCS.EXCH.64 URZ, [UR10+0x6000], UR16 ;  /* 0x006000100aff85b2 */ /* 0x0044ec0008000100 */
[----:B------:R2:W4:Y:S01]  /*1800*/  @!UP1 SYNCS.EXCH.64 URZ, [UR10+0x6010], UR4 ;  /* 0x006010040aff95b2 */ /* 0x0005220008000100 */
[----:B------:R-:W-:Y:S05]  /*1810*/  @!P0 BRA `(.L_x_53) ;  /* 0x00000008000c8947 */ /* 0x000fea0003800000 */
[----:B---34-:R-:W-:Y:S01]  /*1820*/  BAR.SYNC.DEFER_BLOCKING 0x0 ;  /* 0x0000000000007b1d */ /* 0x018fe20000010000 */
[----:B------:R-:W-:Y:S01]  /*1830*/  ELECT P1, URZ, PT ;  /* 0x0000000000ff782f */ /* 0x000fe20003820000 */
[----:B------:R-:W-:Y:S01]  /*1840*/  @!P3 IMAD.MOV.U32 R2, RZ, RZ, 0x6000 ;  /* 0x00006000ff02b424 */ /* 0x000fe200078e00ff */
[----:B------:R-:W-:Y:S02]  /*1850*/  UIADD3 UR24, UPT, UPT, UR10, 0x4000, URZ ;  /* 0x000040000a187890 */ /* 0x000fe4000fffe0ff */
[----:B------:R-:W-:Y:S02]  /*1860*/  ISETP.LT.U32.AND P1, PT, R36, 0x20, P1 ;  /* 0x000000202400780c */ /* 0x000fe40000f21070 */
[----:B------:R-:W-:Y:S01]  /*1870*/  ELECT P0, URZ, PT ;  /* 0x0000000000ff782f */ /* 0x000fe20003800000 */
[----:B--2---:R-:W-:-:S03]  /*1880*/  ULOP3.LUT UR4, UR11, 0x1, URZ, 0xc0, !UPT ;  /* 0x000000010b047892 */ /* 0x004fc6000f8ec0ff */
[----:B------:R-:W-:Y:S01]  /*1890*/  ISETP.LT.U32.AND P0, PT, R36, 0x40, P0 ;  /* 0x000000402400780c */ /* 0x000fe20000701070 */
[----:B------:R-:W-:Y:S02]  /*18a0*/  USHF.R.U32.HI UR18, URZ, 0x4, UR10 ;  /* 0x00000004ff127899 */ /* 0x000fe4000801160a */
[----:B------:R-:W-:Y:S02]  /*18b0*/  ULEA UR28, UR4, UR10, 0xd ;  /* 0x0000000a041c7291 */ /* 0x000fe4000f8e68ff */
[----:B------:R-:W-:Y:S02]  /*18c0*/  ULEA UR30, UR4, UR14, 0x6 ;  /* 0x0000000e041e7291 */ /* 0x000fe4000f8e30ff */
[----:B------:R-:W-:Y:S01]  /*18d0*/  USHF.R.U32.HI UR16, URZ, 0x4, UR24 ;  /* 0x00000004ff107899 */ /* 0x000fe20008011618 */
[----:B------:R-:W-:Y:S01]  /*18e0*/  VOTEU.ANY UP0, P1 ;  /* 0x0000000000ff7886 */ /* 0x000fe20000800100 */
[----:B------:R-:W-:Y:S01]  /*18f0*/  VOTEU.ANY UP2, P1 ;  /* 0x0000000000ff7886 */ /* 0x000fe20000840100 */
[----:B------:R-:W-:-:S03]  /*1900*/  USGXT.U32 UR18, UR18, 0xe ;  /* 0x0000000e1212789a */ /* 0x000fc60008000000 */
[----:B------:R-:W-:Y:S01]  /*1910*/  VOTEU.ANY UP1, P0 ;  /* 0x0000000000ff7886 */ /* 0x000fe20000020100 */
[----:B------:R2:W-:Y:S01]  /*1920*/  @!P3 SYNCS.ARRIVE.TRANS64 RZ, [UR10+0x6000], R2 ;  /* 0x00600002ffffb9a7 */ /* 0x0005e2000800000a */
[----:B------:R-:W-:Y:S01]  /*1930*/  @UP0 UIADD3 UR25, UPT, UPT, UR10, 0x6000, URZ ;  /* 0x000060000a190890 */ /* 0x000fe2000fffe0ff */
[----:B------:R-:W-:Y:S01]  /*1940*/  @UP0 UMOV UR26, URZ ;  /* 0x000000ff001a0c82 */ /* 0x000fe20008000000 */
[----:B------:R-:W-:Y:S01]  /*1950*/  BAR.SYNC.DEFER_BLOCKING 0x0 ;  /* 0x0000000000007b1d */ /* 0x000fe20000010000 */
[----:B------:R-:W-:Y:S02]  /*1960*/  @UP1 UIADD3 UR29, UPT, UPT, UR10, 0x6000, URZ ;  /* 0x000060000a1d1890 */ /* 0x000fe4000fffe0ff */
[----:B------:R-:W-:-:S03]  /*1970*/  USGXT.U32 UR16, UR16, 0xe ;  /* 0x0000000e1010789a */ /* 0x000fc60008000000 */
[----:B------:R-:W-:Y:S01]  /*1980*/  VOTEU.ANY UP3, P0 ;  /* 0x0000000000ff7886 */ /* 0x000fe20000060100 */
[----:B------:R-:W-:Y:S01]  /*1990*/  @UP1 UMOV UR31, URZ ;  /* 0x000000ff001f1c82 */ /* 0x000fe20008000000 */
[----:B------:R-:W-:Y:S02]  /*19a0*/  UIADD3 UR22, UP1, UPT, UR18, 0x2000080, URZ ;  /* 0x0200008012167890 */ /* 0x000fe4000ff3e0ff */
[----:B------:R-:W-:Y:S01]  /*19b0*/  UIADD3 UR20, UP0, UPT, UR16, 0x2, URZ ;  /* 0x0000000210147890 */ /* 0x000fe2000ff1e0ff */
[----:B------:R-:W-:Y:S01]  /*19c0*/  UMOV UR4, URZ ;  /* 0x000000ff00047c82 */ /* 0x000fe20008000000 */
[----:B------:R-:W-:Y:S02]  /*19d0*/  ULOP3.LUT UR18, UR18, 0x2000000, URZ, 0xfc, !UPT ;  /* 0x0200000012127892 */ /* 0x000fe4000f8efcff */
[----:B------:R-:W-:Y:S02]  /*19e0*/  UIADD3.X UR23, UPT, UPT, UR4, 0x40004040, URZ, UP1, !UPT ;  /* 0x4000404004177890 */ /* 0x000fe40008ffe4ff */
[----:B------:R-:W-:-:S02]  /*19f0*/  UIADD3.X UR21, UPT, UPT, UR4, 0x40004040, URZ, UP0, !UPT ;  /* 0x4000404004157890 */ /* 0x000fc400087fe4ff */
[----:B------:R-:W-:Y:S02]  /*1a00*/  UIADD3.64 UR36, UPT, UPT, UR22, 0x80, URZ ;  /* 0x0000008016247897 */ /* 0x000fe4000fffe0ff */
[----:B------:R-:W-:Y:S02]  /*1a10*/  UIADD3.64 UR40, UPT, UPT, UR22, 0x100, URZ ;  /* 0x0000010016287897 */ /* 0x000fe4000fffe0ff */
[----:B------:R-:W-:Y:S01]  /*1a20*/  UIADD3.64 UR34, UPT, UPT, UR20, 0x2, URZ ;  /* 0x0000000214227897 */ /* 0x000fe2000fffe0ff */
[----:B------:R2:W-:Y:S01]  /*1a30*/  @UP2 UTMALDG.2D [UR24], [UR8] ;  /* 0x00000018080025b4 */ /* 0x0005e20008008000 */
[----:B------:R-:W-:Y:S02]  /*1a40*/  UIADD3.64 UR38, UPT, UPT, UR20, 0x4, URZ ;  /* 0x0000000414267897 */ /* 0x000fe4000fffe0ff */
[----:B------:R-:W-:Y:S01]  /*1a50*/  UISETP.NE.U32.AND UP0, UPT, UR11, URZ, UPT ;  /* 0x000000ff0b00728c */ /* 0x000fe2000bf05070 */
[----:B------:R-:W-:Y:S01]  /*1a60*/  UMOV UR17, 0x40004040 ;  /* 0x4000404000117882 */ /* 0x000fe20000000000 */
[----:B------:R-:W-:Y:S01]  /*1a70*/  UMOV UR19, 0x40004040 ;  /* 0x4000404000137882 */ /* 0x000fe20000000000 */
[----:B------:R3:W-:Y:S06]  /*1a80*/  MEMBAR.ALL.CTA ;  /* 0x0000000000007992 */ /* 0x0007ec0000008000 */
[----:B---3--:R-:W3:Y:S02]  /*1a90*/  FENCE.VIEW.ASYNC.S ;  /* 0x00000000000073c6 */ /* 0x008ee40000000000 */
[----:B---3--:R-:W-:Y:S06]  /*1aa0*/  BAR.SYNC.DEFER_BLOCKING 0x0 ;  /* 0x0000000000007b1d */ /* 0x008fec0000010000 */
[----:B------:R2:W-:Y:S02]  /*1ab0*/  @UP3 UTMALDG.2D [UR28], [UR6] ;  /* 0x0000001c060035b4 */ /* 0x0005e40008008000 */
[----:B------:R-:W-:Y:S06]  /*1ac0*/  BAR.SYNC.DEFER_BLOCKING 0x0 ;  /* 0x0000000000007b1d */ /* 0x000fec0000010000 */
[----:B------:R-:W3:Y:S02]  /*1ad0*/  SYNCS.PHASECHK.TRANS64.TRYWAIT P0, [UR10+0x6000], RZ ;  /* 0x006000ffff0075a7 */ /* 0x000ee4000800110a */
[----:B--23--:R-:W-:Y:S05]  /*1ae0*/  @!P0 BRA `(.L_x_54) ;  /* 0x0000000800f88947 */ /* 0x00cfea0003800000 */
.L_x_66:
[----:B------:R-:W-:Y:S05]  /*1af0*/  BRA.U UP0, `(.L_x_55) ;  /* 0x0000000100347547 */ /* 0x000fea000b800000 */
[----:B------:R-:W-:Y:S01]  /*1b00*/  UMOV UR4, 0x0 ;  /* 0x0000000000047882 */ /* 0x000fe20000000000 */
[----:B------:R-:W-:Y:S01]  /*1b10*/  UMOV UR5, 0x4210490 ;  /* 0x0421049000057882 */ /* 0x000fe20000000000 */
[----:B------:R-:W-:Y:S01]  /*1b20*/  UMOV UR24, 0x0 ;  /* 0x0000000000187882 */ /* 0x000fe20000000000 */
[----:B------:R-:W-:Y:S01]  /*1b30*/  UMOV UR25, 0x4210490 ;  /* 0x0421049000197882 */ /* 0x000fe20000000000 */
[----:B------:R-:W-:Y:S01]  /*1b40*/  UMOV UR28, 0x0 ;  /* 0x00000000001c7882 */ /* 0x000fe20000000000 */
[----:B------:R-:W-:Y:S01]  /*1b50*/  UMOV UR29, 0x4210490 ;  /* 0x04210490001d7882 */ /* 0x000fe20000000000 */
[----:B------:R2:W-:Y:S01]  /*1b60*/  UTCHMMA gdesc[UR16], gdesc[UR18], tmem[UR32], tmem[UR4], idesc[UR5], !UPT ;  /* 0x00ff0412100075ea */ /* 0x0005e2000f800020 */
[----:B------:R-:W-:Y:S01]  /*1b70*/  UMOV UR30, 0x0 ;  /* 0x00000000001e7882 */ /* 0x000fe20000000000 */
[----:B------:R-:W-:Y:S01]  /*1b80*/  UMOV UR31, 0x4210490 ;  /* 0x04210490001f7882 */ /* 0x000fe20000000000 */
[----:B------:R2:W-:Y:S01]  /*1b90*/  UTCHMMA gdesc[UR20], gdesc[UR22], tmem[UR32], tmem[UR24], idesc[UR25], UPT ;  /* 0x00ff1816140075ea */ /* 0x0005e2000b800020 */
[----:B------:R2:W-:Y:S01]  /*1ba0*/  UTCHMMA gdesc[UR34], gdesc[UR36], tmem[UR32], tmem[UR28], idesc[UR29], UPT ;  /* 0x00ff1c24220075ea */ /* 0x0005e2000b800020 */
[----:B------:R2:W-:Y:S01]  /*1bb0*/  UTCHMMA gdesc[UR38], gdesc[UR40], tmem[UR32], tmem[UR30], idesc[UR31], UPT ;  /* 0x00ff1e28260075ea */ /* 0x0005e2000b800020 */
[----:B------:R-:W-:Y:S01]  /*1bc0*/  NOP ;  /* 0x0000000000007918 */ /* 0x000fe20000000000 */
.L_x_55:
[----:B------:R-:W-:Y:S01]  /*1bd0*/  ELECT P0, URZ, PT ;  /* 0x0000000000ff782f */ /* 0x000fe20003800000 */
[----:B--2---:R-:W-:-:S03]  /*1be0*/  UIADD3 UR4, UPT, UPT, UR10, 0x6010, URZ ;  /* 0x000060100a047890 */ /* 0x004fc6000fffe0ff */
[----:B------:R-:W-:Y:S01]  /*1bf0*/  ISETP.LT.U32.AND P0, PT, R36, 0x20, P0 ;  /* 0x000000202400780c */ /* 0x000fe20000701070 */
[----:B------:R-:W-:-:S12]  /*1c00*/  UMOV UR5, URZ ;  /* 0x000000ff00057c82 */ /* 0x000fd80008000000 */
[----:B------:R-:W-:Y:S01]  /*1c10*/  VOTEU.ANY UP0, P0 ;  /* 0x0000000000ff7886 */ /* 0x000fe20000000100 */
[----:B------:R-:W-:Y:S01]  /*1c20*/  VOTEU.ANY UP1, P0 ;  /* 0x0000000000ff7886 */ /* 0x000fe20000020100 */
[----:B------:R-:W-:-:S03]  /*1c30*/  ISETP.GE.U32.AND P0, PT, R7, 0x41, PT ;  /* 0x000000410700780c */ /* 0x000fc60003f06070 */
[----:B------:R-:W-:Y:S02]  /*1c40*/  @UP0 UMOV UR15, UR4 ;  /* 0x00000004000f0c82 */ /* 0x000fe40008000000 */
[----:B------:R2:W-:Y:S01]  /*1c50*/  @UP1 UTCBAR [UR15], URZ ;  /* 0x000000ff0f0013e9 */ /* 0x0005e200080000ff */
[----:B------:R-:W-:Y:S06]  /*1c60*/  BAR.SYNC.DEFER_BLOCKING 0x0 ;  /* 0x0000000000007b1d */ /* 0x000fec0000010000 */
[----:B------:R-:W3:Y:S02]  /*1c70*/  SYNCS.PHASECHK.TRANS64.TRYWAIT P1, [UR10+0x6010], RZ ;  /* 0x006010ffff0075a7 */ /* 0x000ee4000802110a */
[----:B--23--:R-:W-:Y:S05]  /*1c80*/  @!P1 BRA `(.L_x_56) ;  /* 0x00000008009c9947 */ /* 0x00cfea0003800000 */
.L_x_67:
[----:B------:R-:W-:Y:S05]  /*1c90*/  @!P0 BRA `(.L_x_53) ;  /* 0x0000000000ec8947 */ /* 0x000fea0003800000 */
[----:B------:R-:W-:Y:S01]  /*1ca0*/  IMAD.MOV.U32 R2, RZ, RZ, 0x1 ;  /* 0x00000001ff027424 */ /* 0x000fe200078e00ff */
[----:B------:R-:W2:Y:S01]  /*1cb0*/  LDCU UR33, c[0x0][0x3a0] ;  /* 0x00007400ff2177ac */ /* 0x000ea20008000800 */
[----:B------:R-:W-:-:S05]  /*1cc0*/  UMOV UR26, 0x40 ;  /* 0x00000040001a7882 */ /* 0x000fca0000000000 */
.L_x_60:
[----:B------:R-:W-:Y:S01]  /*1cd0*/  BAR.SYNC.DEFER_BLOCKING 0x0 ;  /* 0x0000000000007b1d */ /* 0x000fe20000010000 */
[----:B------:R-:W-:Y:S01]  /*1ce0*/  ELECT P1, URZ, PT ;  /* 0x0000000000ff782f */ /* 0x000fe20003820000 */
[----:B-----5:R-:W-:Y:S01]  /*1cf0*/  @!P3 IMAD.MOV.U32 R3, RZ, RZ, 0x6000 ;  /* 0x00006000ff03b424 */ /* 0x020fe200078e00ff */
[----:B------:R-:W-:Y:S02]  /*1d00*/  ELECT P0, URZ, PT ;  /* 0x0000000000ff782f */ /* 0x000fe40003800000 */
[C---:B------:R-:W-:Y:S01]  /*1d10*/  ISETP.LT.U32.AND P1, PT, R36.reuse, 0x20, P1 ;  /* 0x000000202400780c */ /* 0x040fe20000f21070 */
[----:B------:R-:W-:Y:S01]  /*1d20*/  ULOP3.LUT UR15, UR11, 0x1, URZ, 0xc0, !UPT ;  /* 0x000000010b0f7892 */ /* 0x000fe2000f8ec0ff */
[----:B------:R-:W-:Y:S01]  /*1d30*/  ISETP.LT.U32.AND P0, PT, R36, 0x40, P0 ;  /* 0x000000402400780c */ /* 0x000fe20000701070 */
[----:B---3--:R-:W-:Y:S02]  /*1d40*/  UMOV UR31, UR26 ;  /* 0x0000001a001f7c82 */ /* 0x008fe40008000000 */
[----:B------:R-:W-:-:S02]  /*1d50*/  ULEA UR28, UR15, UR10, 0xd ;  /* 0x0000000a0f1c7291 */ /* 0x000fc4000f8e68ff */
[----:B------:R-:W-:-:S06]  /*1d60*/  ULEA UR30, UR15, UR14, 0x6 ;  /* 0x0000000e0f1e7291 */ /* 0x000fcc000f8e30ff */
[----:B------:R-:W-:Y:S02]  /*1d70*/  VOTEU.ANY UP0, P1 ;  /* 0x0000000000ff7886 */ /* 0x000fe40000800100 */
[----:B------:R-:W-:-:S03]  /*1d80*/  VOTEU.ANY UP1, P0 ;  /* 0x0000000000ff7886 */ /* 0x000fc60000020100 */
[----:B------:R-:W-:Y:S02]  /*1d90*/  @UP0 UIADD3 UR24, UPT, UPT, UR10, 0x4000, URZ ;  /* 0x000040000a180890 */ /* 0x000fe4000fffe0ff */
[----:B------:R3:W-:Y:S01]  /*1da0*/  @!P3 SYNCS.ARRIVE.TRANS64 RZ, [UR10+0x6000], R3 ;  /* 0x00600003ffffb9a7 */ /* 0x0007e2000800000a */
[----:B------:R-:W-:Y:S01]  /*1db0*/  @UP0 UIADD3 UR25, UPT, UPT, UR10, 0x6000, URZ ;  /* 0x000060000a190890 */ /* 0x000fe2000fffe0ff */
[----:B------:R-:W-:Y:S01]  /*1dc0*/  VOTEU.ANY UP0, P1 ;  /* 0x0000000000ff7886 */ /* 0x000fe20000800100 */
[----:B------:R-:W-:Y:S01]  /*1dd0*/  BAR.SYNC.DEFER_BLOCKING 0x0 ;  /* 0x0000000000007b1d */ /* 0x000fe20000010000 */
[----:B------:R-:W-:Y:S01]  /*1de0*/  @UP1 UIADD3 UR29, UPT, UPT, UR10, 0x6000, URZ ;  /* 0x000060000a1d1890 */ /* 0x000fe2000fffe0ff */
[----:B---3--:R-:W-:-:S04]  /*1df0*/  IMAD.U32 R3, R2, -0x80000000, RZ ;  /* 0x8000000002037824 */ /* 0x008fc800078e00ff */
[----:B------:R-:W-:Y:S01]  /*1e00*/  VOTEU.ANY UP1, P0 ;  /* 0x0000000000ff7886 */ /* 0x000fe20000020100 */
[----:B------:R3:W-:Y:S01]  /*1e10*/  @UP0 UTMALDG.2D [UR24], [UR8] ;  /* 0x00000018080005b4 */ /* 0x0007e20008008000 */
[----:B------:R-:W-:Y:S01]  /*1e20*/  UISETP.NE.U32.AND UP0, UPT, UR11, URZ, UPT ;  /* 0x000000ff0b00728c */ /* 0x000fe2000bf05070 */
[----:B------:R4:W-:Y:S06]  /*1e30*/  MEMBAR.ALL.CTA ;  /* 0x0000000000007992 */ /* 0x0009ec0000008000 */
[----:B----4-:R-:W4:Y:S02]  /*1e40*/  FENCE.VIEW.ASYNC.S ;  /* 0x00000000000073c6 */ /* 0x010f240000000000 */
[----:B----4-:R-:W-:Y:S06]  /*1e50*/  BAR.SYNC.DEFER_BLOCKING 0x0 ;  /* 0x0000000000007b1d */ /* 0x010fec0000010000 */
[----:B------:R3:W-:Y:S02]  /*1e60*/  @UP1 UTMALDG.2D [UR28], [UR6] ;  /* 0x0000001c060015b4 */ /* 0x0007e40008008000 */
[----:B------:R-:W-:Y:S06]  /*1e70*/  BAR.SYNC.DEFER_BLOCKING 0x0 ;  /* 0x0000000000007b1d */ /* 0x000fec0000010000 */
[----:B------:R-:W4:Y:S02]  /*1e80*/  SYNCS.PHASECHK.TRANS64.TRYWAIT P0, [UR10+0x6000], R3 ;  /* 0x00600003ff0075a7 */ /* 0x000f24000800110a */
[----:B---34-:R-:W-:Y:S05]  /*1e90*/  @!P0 BRA `(.L_x_57) ;  /* 0x0000000800248947 */ /* 0x018fea0003800000 */
.L_x_68:
[----:B------:R-:W-:Y:S05]  /*1ea0*/  BRA.U UP0, `(.L_x_58) ;  /* 0x0000000100347547 */ /* 0x000fea000b800000 */
[----:B------:R-:W-:Y:S01]  /*1eb0*/  UMOV UR24, 0x0 ;  /* 0x0000000000187882 */ /* 0x000fe20000000000 */
[----:B------:R-:W-:Y:S01]  /*1ec0*/  UMOV UR25, 0x4210490 ;  /* 0x0421049000197882 */ /* 0x000fe20000000000 */
[----:B------:R-:W-:Y:S01]  /*1ed0*/  UMOV UR28, 0x0 ;  /* 0x00000000001c7882 */ /* 0x000fe20000000000 */
[----:B------:R-:W-:Y:S01]  /*1ee0*/  UMOV UR29, 0x4210490 ;  /* 0x04210490001d7882 */ /* 0x000fe20000000000 */
[----:B------:R-:W-:Y:S01]  /*1ef0*/  UMOV UR30, 0x0 ;  /* 0x00000000001e7882 */ /* 0x000fe20000000000 */
[----:B------:R-:W-:Y:S01]  /*1f00*/  UMOV UR31, 0x4210490 ;  /* 0x04210490001f7882 */ /* 0x000fe20000000000 */
[----:B------:R3:W-:Y:S01]  /*1f10*/  UTCHMMA gdesc[UR16], gdesc[UR18], tmem[UR32], tmem[UR24], idesc[UR25], UPT ;  /* 0x00ff1812100075ea */ /* 0x0007e2000b800020 */
[----:B------:R-:W-:Y:S01]  /*1f20*/  UMOV UR42, 0x0 ;  /* 0x00000000002a7882 */ /* 0x000fe20000000000 */
[----:B------:R-:W-:Y:S01]  /*1f30*/  UMOV UR43, 0x4210490 ;  /* 0x04210490002b7882 */ /* 0x000fe20000000000 */
[----:B------:R3:W-:Y:S01]  /*1f40*/  UTCHMMA gdesc[UR20], gdesc[UR22], tmem[UR32], tmem[UR28], idesc[UR29], UPT ;  /* 0x00ff1c16140075ea */ /* 0x0007e2000b800020 */
[----:B------:R3:W-:Y:S01]  /*1f50*/  UTCHMMA gdesc[UR34], gdesc[UR36], tmem[UR32], tmem[UR30], idesc[UR31], UPT ;  /* 0x00ff1e24220075ea */ /* 0x0007e2000b800020 */
[----:B------:R3:W-:Y:S01]  /*1f60*/  UTCHMMA gdesc[UR38], gdesc[UR40], tmem[UR32], tmem[UR42], idesc[UR43], UPT ;  /* 0x00ff2a28260075ea */ /* 0x0007e2000b800020 */
[----:B------:R-:W-:Y:S01]  /*1f70*/  NOP ;  /* 0x0000000000007918 */ /* 0x000fe20000000000 */
.L_x_58:
[----:B------:R-:W-:-:S04]  /*1f80*/  ELECT P0, URZ, PT ;  /* 0x0000000000ff782f */ /* 0x000fc80003800000 */
[----:B------:R-:W-:-:S13]  /*1f90*/  ISETP.LT.U32.AND P0, PT, R36, 0x20, P0 ;  /* 0x000000202400780c */ /* 0x000fda0000701070 */
[----:B------:R-:W-:Y:S01]  /*1fa0*/  VOTEU.ANY UP0, P0 ;  /* 0x0000000000ff7886 */ /* 0x000fe20000000100 */
[----:B------:R-:W-:-:S04]  /*1fb0*/  VOTEU.ANY UP1, P0 ;  /* 0x0000000000ff7886 */ /* 0x000fc80000020100 */
[----:B------:R-:W-:Y:S02]  /*1fc0*/  @UP0 UMOV UR15, UR4 ;  /* 0x00000004000f0c82 */ /* 0x000fe40008000000 */
[----:B------:R4:W-:Y:S01]  /*1fd0*/  @UP1 UTCBAR [UR15], URZ ;  /* 0x000000ff0f0013e9 */ /* 0x0009e200080000ff */
[----:B------:R-:W-:Y:S06]  /*1fe0*/  BAR.SYNC.DEFER_BLOCKING 0x0 ;  /* 0x0000000000007b1d */ /* 0x000fec0000010000 */
[----:B------:R-:W5:Y:S02]  /*1ff0*/  SYNCS.PHASECHK.TRANS64.TRYWAIT P0, [UR10+0x6010], R3 ;  /* 0x00601003ff0075a7 */ /* 0x000f64000800110a */
[----:B----45:R-:W-:Y:S05]  /*2000*/  @!P0 BRA `(.L_x_59) ;  /* 0x0000000400d48947 */ /* 0x030fea0003800000 */
.L_x_69:
[----:B------:R-:W-:Y:S01]  /*2010*/  UIADD3 UR26, UPT, UPT, UR26, 0x40, URZ ;  /* 0x000000401a1a7890 */ /* 0x000fe2000fffe0ff */
[----:B------:R-:W-:-:S03]  /*2020*/  LOP3.LUT R2, R2, 0x1, RZ, 0x3c, !PT ;  /* 0x0000000102027812 */ /* 0x000fc600078e3cff */
[----:B--2---:R-:W-:-:S09]  /*2030*/  UISETP.GE.AND UP0, UPT, UR26, UR33, UPT ;  /* 0x000000211a00728c */ /* 0x004fd2000bf06270 */
[----:B------:R-:W-:Y:S05]  /*2040*/  BRA.U !UP0, `(.L_x_60) ;  /* 0xfffffffd08207547 */ /* 0x000fea000b83ffff */
.L_x_53:
[----:B---34-:R-:W-:Y:S01]  /*2050*/  BAR.SYNC.DEFER_BLOCKING 0x0 ;  /* 0x0000000000007b1d */ /* 0x018fe20000010000 */
[----:B------:R-:W-:-:S05]  /*2060*/  IMAD.SHL.U32 R2, R0, 0x40, RZ ;  /* 0x0000004000027824 */ /* 0x000fca00078e00ff */
[----:B------:R-:W-:Y:S04]  /*2070*/  BSSY.RECONVERGENT B4, `(.L_x_61) ;  /* 0x0000004000047945 */ /* 0x000fe80003800200 */
[----:B------:R-:W-:Y:S05]  /*2080*/  @P3 BRA `(.L_x_62) ;  /* 0x0000000000083947 */ /* 0x000fea0003800000 */
[----:B------:R-:W3:Y:S02]  /*2090*/  SYNCS.CCTL.IV [UR10+0x6000] ;  /* 0x00600000ff0079b1 */ /* 0x000ee4000800000a */
[----:B---3--:R-:W3:Y:S02]  /*20a0*/  SYNCS.CCTL.IV [UR10+0x6010] ;  /* 0x00601000ff0079b1 */ /* 0x008ee4000800000a */
.L_x_62:
[----:B--2---:R-:W-:Y:S05]  /*20b0*/  BSYNC.RECONVERGENT B4 ;  /* 0x0000000000047941 */ /* 0x004fea0003800200 */
.L_x_61:
[----:B------:R-:W-:Y:S01]  /*20c0*/  USHF.L.U32 UR4, UR11, 0x15, URZ ;  /* 0x000000150b047899 */ /* 0x000fe200080006ff */
[----:B-----5:R-:W-:Y:S01]  /*20d0*/  IMAD.SHL.U32 R3, R0, 0x10, RZ ;  /* 0x0000001000037824 */ /* 0x020fe200078e00ff */
[----:B------:R-:W-:Y:S01]  /*20e0*/  USHF.L.U32 UR5, UR11, 0x4, URZ ;  /* 0x000000040b057899 */ /* 0x000fe200080006ff */
[----:B------:R-:W-:Y:S01]  /*20f0*/  LOP3.LUT R2, R2, 0x3800, RZ, 0xc0, !PT ;  /* 0x0000380002027812 */ /* 0x000fe200078ec0ff */
[----:B------:R-:W-:Y:S02]  /*2100*/  ULOP3.LUT UR4, UR4, 0x600000, URZ, 0xc0, !UPT ;  /* 0x0060000004047892 */ /* 0x000fe4000f8ec0ff */
[----:B------:R-:W-:Y:S01]  /*2110*/  ULOP3.LUT UR5, UR5, 0x40, URZ, 0xc0, !UPT ;  /* 0x0000004005057892 */ /* 0x000fe2000f8ec0ff */
[----:B------:R-:W-:Y:S01]  /*2120*/  LOP3.LUT R3, R2, 0x70, R3, 0xf8, !PT ;  /* 0x0000007002037812 */ /* 0x000fe200078ef803 */
[C---:B------:R-:W-:Y:S01]  /*2130*/  IMAD.SHL.U32 R2, R0.reuse, 0x4, RZ ;  /* 0x0000000400027824 */ /* 0x040fe200078e00ff */
[----:B------:R-:W-:Y:S01]  /*2140*/  ELECT P0, URZ, PT ;  /* 0x0000000000ff782f */ /* 0x000fe20003800000 */
[----:B------:R-:W-:Y:S01]  /*2150*/  IMAD.SHL.U32 R0, R0, 0x80, RZ ;  /* 0x0000008000007824 */ /* 0x000fe200078e00ff */
[----:B------:R-:W-:-:S02]  /*2160*/  UIADD3 UR4, UPT, UPT, UR5, UR4, UR32 ;  /* 0x0000000405047290 */ /* 0x000fc4000fffe020 */
[----:B------:R-:W-:Y:S01]  /*2170*/  LOP3.LUT R3, R3, 0x40, R2, 0x78, !PT ;  /* 0x0000004003037812 */ /* 0x000fe200078e7802 */
[----:B------:R-:W-:Y:S01]  /*2180*/  ULOP3.LUT UR11, UR11, 0x1, URZ, 0xc0, !UPT ;  /* 0x000000010b0b7892 */ /* 0x000fe2000f8ec0ff */
[----:B------:R-:W-:Y:S01]  /*2190*/  ISETP.LT.U32.AND P0, PT, R36, 0x40, P0 ;  /* 0x000000402400780c */ /* 0x000fe20000701070 */
[----:B------:R-:W-:Y:S01]  /*21a0*/  UMOV UR6, UR27 ;  /* 0x0000001b00067c82 */ /* 0x000fe20008000000 */
[----:B------:R-:W-:Y:S01]  /*21b0*/  LOP3.LUT R0, R3, 0x780, R0, 0xf8, !PT ;  /* 0x0000078003007812 */ /* 0x000fe200078ef800 */
[----:B------:R-:W-:Y:S02]  /*21c0*/  ULEA UR5, UR11, UR14, 0x6 ;  /* 0x0000000e0b057291 */ /* 0x000fe4000f8e30ff */
[----:B------:R-:W-:Y:S01]  /*21d0*/  LDTM.16dp32bit_t0_t15.x32 R4, tmem[UR4] ;  /* 0x00000004000479ee */ /* 0x000fe20008a80000 */
[----:B------:R-:W2:Y:S01]  /*21e0*/  LDTM.16dp32bit_t16_t31.x32 R4, tmem[UR4+0x20] ;  /* 0x00002004000479ee */ /* 0x000ea20008aa0000 */
[C---:B------:R-:W-:Y:S01]  /*21f0*/  LOP3.LUT R2, R0.reuse, 0x10, RZ, 0x3c, !PT ;  /* 0x0000001000027812 */ /* 0x040fe200078e3cff */
[----:B------:R-:W-:Y:S01]  /*2200*/  NOP ;  /* 0x0000000000007918 */ /* 0x000fe20000000000 */
[----:B------:R-:W-:Y:S01]  /*2210*/  LOP3.LUT R3, R0, 0x20, RZ, 0x3c, !PT ;  /* 0x0000002000037812 */ /* 0x000fe200078e3cff */
[----:B------:R-:W-:-:S03]  /*2220*/  ULEA UR4, UR11, UR10, 0xd ;  /* 0x0000000a0b047291 */ /* 0x000fc6000f8e68ff */
[----:B--2---:R-:W-:Y:S01]  /*2230*/  VOTEU.ANY UP1, P0 ;  /* 0x0000000000ff7886 */ /* 0x004fe20000020100 */
[----:B------:R-:W-:Y:S01]  /*2240*/  VOTEU.ANY UP0, P0 ;  /* 0x0000000000ff7886 */ /* 0x000fe20000000100 */
[----:B------:R-:W-:Y:S02]  /*2250*/  F2FP.BF16.F32.PACK_AB R4, R5, R4 ;  /* 0x000000040504723e */ /* 0x000fe400000010ff */
[----:B------:R-:W-:Y:S02]  /*2260*/  F2FP.BF16.F32.PACK_AB R5, R7, R6 ;  /* 0x000000060705723e */ /* 0x000fe400000010ff */
[----:B------:R-:W-:Y:S02]  /*2270*/  F2FP.BF16.F32.PACK_AB R12, R13, R12 ;  /* 0x0000000c0d0c723e */ /* 0x000fe400000010ff */
[----:B------:R-:W-:Y:S02]  /*2280*/  F2FP.BF16.F32.PACK_AB R6, R9, R8 ;  /* 0x000000080906723e */ /* 0x000fe400000010ff */
[----:B------:R-:W-:-:S02]  /*2290*/  F2FP.BF16.F32.PACK_AB R7, R11, R10 ;  /* 0x0000000a0b07723e */ /* 0x000fc400000010ff */
[----:B------:R-:W-:Y:S02]  /*22a0*/  F2FP.BF16.F32.PACK_AB R13, R15, R14 ;  /* 0x0000000e0f0d723e */ /* 0x000fe400000010ff */
[----:B------:R-:W-:Y:S01]  /*22b0*/  F2FP.BF16.F32.PACK_AB R20, R21, R20 ;  /* 0x000000141514723e */ /* 0x000fe200000010ff */
[----:B---3--:R2:W-:Y:S01]  /*22c0*/  STS.128 [R0+UR10], R4 ;  /* 0x0000000400007988 */ /* 0x0085e20008000c0a */
[----:B------:R-:W-:Y:S02]  /*22d0*/  F2FP.BF16.F32.PACK_AB R14, R17, R16 ;  /* 0x00000010110e723e */ /* 0x000fe400000010ff */
[----:B------:R-:W-:Y:S02]  /*22e0*/  F2FP.BF16.F32.PACK_AB R15, R19, R18 ;  /* 0x00000012130f723e */ /* 0x000fe400000010ff */
[----:B------:R-:W-:Y:S02]  /*22f0*/  F2FP.BF16.F32.PACK_AB R21, R23, R22 ;  /* 0x000000161715723e */ /* 0x000fe400000010ff */
[----:B------:R-:W-:Y:S01]  /*2300*/  F2FP.BF16.F32.PACK_AB R28, R29, R28 ;  /* 0x0000001c1d1c723e */ /* 0x000fe200000010ff */
[----:B------:R2:W-:Y:S01]  /*2310*/  STS.128 [R2+UR10], R12 ;  /* 0x0000000c02007988 */ /* 0x0005e20008000c0a */
[----:B------:R-:W-:-:S02]  /*2320*/  F2FP.BF16.F32.PACK_AB R22, R25, R24 ;  /* 0x000000181916723e */ /* 0x000fc400000010ff */
[----:B------:R-:W-:Y:S02]  /*2330*/  F2FP.BF16.F32.PACK_AB R23, R27, R26 ;  /* 0x0000001a1b17723e */ /* 0x000fe400000010ff */
[----:B------:R-:W-:Y:S02]  /*2340*/  F2FP.BF16.F32.PACK_AB R29, R31, R30 ;  /* 0x0000001e1f1d723e */ /* 0x000fe400000010ff */
[----:B------:R-:W-:Y:S01]  /*2350*/  F2FP.BF16.F32.PACK_AB R30, R33, R32 ;  /* 0x00000020211e723e */ /* 0x000fe200000010ff */
[----:B------:R2:W-:Y:S01]  /*2360*/  STS.128 [R3+UR10], R20 ;  /* 0x0000001403007988 */ /* 0x0005e20008000c0a */
[----:B------:R-:W-:Y:S02]  /*2370*/  F2FP.BF16.F32.PACK_AB R31, R35, R34 ;  /* 0x00000022231f723e */ /* 0x000fe400000010ff */
[----:B------:R-:W-:-:S05]  /*2380*/  LOP3.LUT R8, R0, 0x30, RZ, 0x3c, !PT ;  /* 0x0000003000087812 */ /* 0x000fca00078e3cff */
[----:B------:R2:W-:Y:S01]  /*2390*/  STS.128 [R8+UR10], R28 ;  /* 0x0000001c08007988 */ /* 0x0005e20008000c0a */
[----:B------:R3:W-:Y:S06]  /*23a0*/  MEMBAR.ALL.CTA ;  /* 0x0000000000007992 */ /* 0x0007ec0000008000 */
[----:B---3--:R-:W3:Y:S02]  /*23b0*/  FENCE.VIEW.ASYNC.S ;  /* 0x00000000000073c6 */ /* 0x008ee40000000000 */
[----:B---3--:R-:W-:Y:S06]  /*23c0*/  BAR.SYNC.DEFER_BLOCKING 0x0 ;  /* 0x0000000000007b1d */ /* 0x008fec0000010000 */
[----:B------:R2:W-:Y:S01]  /*23d0*/  @UP1 UTMASTG.2D [UR4], [UR12] ;  /* 0x000000040c0013b5 */ /* 0x0005e20008008000 */
[----:B------:R0:W-:Y:S01]  /*23e0*/  UTMACMDFLUSH ;  /* 0x00000000000079b7 */ /* 0x0001e20000000000 */
[----:B------:R-:W-:-:S04]  /*23f0*/  DEPBAR.LE SB0, 0x0 ;  /* 0x000080000000791a */ /* 0x000fc80000000000 */
[----:B------:R-:W-:Y:S08]  /*2400*/  BAR.SYNC.DEFER_BLOCKING 0x0 ;  /* 0x0000000000007b1d */ /* 0x000ff00000010000 */
[----:B------:R-:W-:Y:S06]  /*2410*/  BAR.SYNC.DEFER_BLOCKING 0x0 ;  /* 0x0000000000007b1d */ /* 0x000fec0000010000 */
[----:B--2---:R-:W-:Y:S05]  /*2420*/  @P2 BRA `(.L_x_63) ;  /* 0x0000000000a02947 */ /* 0x004fea0003800000 */
[----:B------:R-:W2:Y:S01]  /*2430*/  S2UR UR5, SR_CgaCtaId ;  /* 0x00000000000579c3 */ /* 0x000ea20000008800 */
[----:B------:R-:W-:Y:S01]  /*2440*/  NOP ;  /* 0x0000000000007918 */ /* 0x000fe20000000000 */
[----:B------:R-:W-:Y:S01]  /*2450*/  UMOV UR4, 0x50 ;  /* 0x0000005000047882 */ /* 0x000fe20000000000 */
[----:B------:R-:W-:Y:S02]  /*2460*/  IMAD.U32 R0, RZ, RZ, UR32 ;  /* 0x00000020ff007e24 */ /* 0x000fe4000f8e00ff */
[----:B------:R-:W-:Y:S02]  /*2470*/  IMAD.MOV.U32 R3, RZ, RZ, 0xf ;  /* 0x0000000fff037424 */ /* 0x000fe400078e00ff */
[----:B------:R-:W-:Y:S01]  /*2480*/  IMAD.MOV.U32 R7, RZ, RZ, 0x1 ;  /* 0x00000001ff077424 */ /* 0x000fe200078e00ff */
[----:B------:R-:W-:-:S04]  /*2490*/  LOP3.LUT R0, R0, 0xffff, RZ, 0xc0, !PT ;  /* 0x0000ffff00007812 */ /* 0x000fc800078ec0ff */
[----:B------:R-:W-:-:S05]  /*24a0*/  SHF.R.U32.HI R0, RZ, 0x5, R0 ;  /* 0x00000005ff007819 */ /* 0x000fca0000011600 */
[----:B------:R-:W-:Y:S01]  /*24b0*/  VIADD R2, R0, 0x10 ;  /* 0x0000001000027836 */ /* 0x000fe20000000000 */
[----:B------:R-:W-:Y:S01]  /*24c0*/  SHF.L.U32 R0, R3, R0, RZ ;  /* 0x0000000003007219 */ /* 0x000fe200000006ff */
[----:B--2---:R-:W-:-:S03]  /*24d0*/  ULEA UR6, UR5, UR4, 0x18 ;  /* 0x0000000405067291 */ /* 0x004fc6000f8ec0ff */
[----:B------:R-:W-:-:S04]  /*24e0*/  SHF.L.U32 R3, R7, R2, RZ ;  /* 0x0000000207037219 */ /* 0x000fc800000006ff */
[----:B------:R-:W-:Y:S02]  /*24f0*/  LOP3.LUT R0, R3, R0, RZ, 0xfc, !PT ;  /* 0x0000000003007212 */ /* 0x000fe400078efcff */
[----:B------:R-:W2:Y:S02]  /*2500*/  LDS R5, [UR6] ;  /* 0x00000006ff057984 */ /* 0x000ea40008000800 */
[C---:B------:R-:W-:Y:S02]  /*2510*/  LOP3.LUT R2, R0.reuse, 0xffff, RZ, 0xc0, !PT ;  /* 0x0000ffff00027812 */ /* 0x040fe400078ec0ff */
[----:B--2---:R-:W-:-:S04]  /*2520*/  LOP3.LUT R3, R0, 0xffff, R5, 0x80, !PT ;  /* 0x0000ffff00037812 */ /* 0x004fc800078e8005 */
[----:B------:R-:W-:-:S13]  /*2530*/  ISETP.NE.AND P0, PT, R3, R2, PT ;  /* 0x000000020300720c */ /* 0x000fda0003f05270 */
[----:B------:R-:W-:Y:S05]  /*2540*/  @P0 BRA `(.L_x_64) ;  /* 0x0000000000500947 */ /* 0x000fea0003800000 */
[----:B------:R-:W-:Y:S02]  /*2550*/  SHF.R.U32.HI R5, RZ, 0x10, R5 ;  /* 0x00000010ff057819 */ /* 0x000fe40000011605 */
[----:B------:R-:W-:-:S04]  /*2560*/  SHF.R.U32.HI R2, RZ, 0x10, R0 ;  /* 0x00000010ff027819 */ /* 0x000fc80000011600 */
[----:B------:R-:W-:-:S04]  /*2570*/  LOP3.LUT R5, R5, R2, RZ, 0xc0, !PT ;  /* 0x0000000205057212 */ /* 0x000fc800078ec0ff */
[----:B------:R-:W-:-:S13]  /*2580*/  ISETP.NE.AND P0, PT, R5, R2, PT ;  /* 0x000000020500720c */ /* 0x000fda0003f05270 */
[----:B------:R-:W-:Y:S05]  /*2590*/  @P0 BRA `(.L_x_65) ;  /* 0x0000000000300947 */ /* 0x000fea0003800000 */
[----:B------:R-:W-:Y:S01]  /*25a0*/  R2UR UR4, R0 ;  /* 0x00000000000472ca */ /* 0x000fe200000e0000 */
[----:B------:R-:W-:Y:S01]  /*25b0*/  VOTEU.ANY UR5, UPT, PT ;  /* 0x0000000000057886 */ /* 0x000fe200038e0100 */
[----:B------:R-:W2:Y:S01]  /*25c0*/  S2R R0, SR_LANEID ;  /* 0x0000000000007919 */ /* 0x000ea20000000000 */
[----:B------:R-:W-:-:S10]  /*25d0*/  UFLO.U32 UR5, UR5 ;  /* 0x00000005000572bd */ /* 0x000fd400080e0000 */
[----:B------:R-:W-:-:S06]  /*25e0*/  ULOP3.LUT UR4, URZ, UR4, URZ, 0x33, !UPT ;  /* 0x00000004ff047292 */ /* 0x000fcc000f8e33ff */
[----:B------:R-:W-:-:S04]  /*25f0*/  IMAD.U32 R2, RZ, RZ, UR4 ;  /* 0x00000004ff027e24 */ /* 0x000fc8000f8e00ff */
[----:B------:R-:W3:Y:S02]  /*2600*/  REDUX UR7, R2 ;  /* 0x00000000020773c4 */ /* 0x000ee40000000000 */
[----:B------:R4:W-:Y:S01]  /*2610*/  UTCATOMSWS.AND URZ, UR4 ;  /* 0x0000000400ff79e3 */ /* 0x0009e20008000000 */
[----:B--2---:R-:W-:Y:S01]  /*2620*/  ISETP.EQ.U32.AND P0, PT, R0, UR5, PT ;  /* 0x0000000500007c0c */ /* 0x004fe2000bf02070 */
[----:B---3--:R-:W-:-:S12]  /*2630*/  IMAD.U32 R0, RZ, RZ, UR7 ;  /* 0x00000007ff007e24 */ /* 0x008fd8000f8e00ff */
[----:B------:R4:W-:Y:S01]  /*2640*/  @P0 ATOMS.AND RZ, [UR6], R0 ;  /* 0x00000000ffff098c */ /* 0x0009e2000a800006 */
[----:B------:R-:W-:Y:S05]  /*2650*/  BRA `(.L_x_63) ;  /* 0x0000000000147947 */ /* 0x000fea0003800000 */
.L_x_65:
[----:B------:R-:W-:-:S07]  /*2660*/  MOV R2, 0x2680 ;  /* 0x0000268000027802 */ /* 0x000fce0000000f00 */
[----:B-1----:R-:W-:Y:S05]  /*2670*/  CALL.REL.NOINC `($__internal_0_$__cuda_sm10x_tcgen05_guardrail_trap_col_being_dealloced_not_returned_by_alloc) ;  /* 0x0000000000447944 */ /* 0x002fea0003c00000 */
[----:B------:R-:W-:Y:S05]  /*2680*/  BRA `(.L_x_63) ;  /* 0x0000000000087947 */ /* 0x000fea0003800000 */
.L_x_64:
[----:B------:R-:W-:-:S07]  /*2690*/  MOV R2, 0x26b0 ;  /* 0x000026b000027802 */ /* 0x000fce0000000f00 */
[----:B-1----:R-:W-:Y:S05]  /*26a0*/  CALL.REL.NOINC `($__internal_2_$__cuda_sm10x_tcgen05_guardrail_trap_unallocated_columns_being_dealloced) ;  /* 0x0000000000507944 */ /* 0x002fea0003c00000 */
.L_x_63:
[----:B------:R-:W-:Y:S01]  /*26b0*/  NOP ;  /* 0x0000000000007918 */ /* 0x000fe20000000000 */
[----:B----4-:R-:W-:Y:S05]  /*26c0*/  EXIT ;  /* 0x000000000000794d */ /* 0x010fea0003800000 */
.L_x_54:
[----:B------:R-:W2:Y:S02]  /*26d0*/  SYNCS.PHASECHK.TRANS64.TRYWAIT P0, [UR10+0x6000], RZ ;  /* 0x006000ffff0075a7 */ /* 0x000ea4000800110a */
[----:B--2---:R-:W-:Y:S05]  /*26e0*/  @!P0 BRA `(.L_x_54) ;  /* 0xfffffffc00f88947 */ /* 0x004fea000383ffff */
[----:B------:R-:W-:Y:S05]  /*26f0*/  BRA `(.L_x_66) ;  /* 0xfffffff000fc7947 */ /* 0x000fea000383ffff */
.L_x_56:
[----:B------:R-:W2:Y:S02]  /*2700*/  SYNCS.PHASECHK.TRANS64.TRYWAIT P1, [UR10+0x6010], RZ ;  /* 0x006010ffff0075a7 */ /* 0x000ea4000802110a */
[----:B--2---:R-:W-:Y:S05]  /*2710*/  @!P1 BRA `(.L_x_56) ;  /* 0xfffffffc00f89947 */ /* 0x004fea000383ffff */
[----:B------:R-:W-:Y:S05]  /*2720*/  BRA `(.L_x_67) ;  /* 0xfffffff400587947 */ /* 0x000fea000383ffff */
.L_x_57:
[----:B------:R-:W3:Y:S02]  /*2730*/  SYNCS.PHASECHK.TRANS64.TRYWAIT P0, [UR10+0x6000], R3 ;  /* 0x00600003ff0075a7 */ /* 0x000ee4000800110a */
[----:B---3--:R-:W-:Y:S05]  /*2740*/  @!P0 BRA `(.L_x_57) ;  /* 0xfffffffc00f88947 */ /* 0x008fea000383ffff */
[----:B------:R-:W-:Y:S05]  /*2750*/  BRA `(.L_x_68) ;  /* 0xfffffff400d07947 */ /* 0x000fea000383ffff */
.L_x_59:
[----:B------:R-:W4:Y:S02]  /*2760*/  SYNCS.PHASECHK.TRANS64.TRYWAIT P0, [UR10+0x6010], R3 ;  /* 0x00601003ff0075a7 */ /* 0x000f24000800110a */
[----:B----4-:R-:W-:Y:S05]  /*2770*/  @!P0 BRA `(.L_x_59) ;  /* 0xfffffffc00f88947 */ /* 0x010fea000383ffff */
[----:B------:R-:W-:Y:S05]  /*2780*/  BRA `(.L_x_69) ;  /* 0xfffffff800207947 */ /* 0x000fea000383ffff */
        .weak           $__internal_0_$__cuda_sm10x_tcgen05_guardrail_trap_col_being_dealloced_not_returned_by_alloc
        .type           $__internal_0_$__cuda_sm10x_tcgen05_guardrail_trap_col_being_dealloced_not_returned_by_alloc,@function
        .size           $__internal_0_$__cuda_sm10x_tcgen05_guardrail_trap_col_being_dealloced_not_returned_by_alloc,($__internal_1_$__cuda_sm10x_tcgen05_guardrail_trap_phase_invalid_during_alloc - $__internal_0_$__cuda_sm10x_tcgen05_guardrail_trap_col_being_dealloced_not_returned_by_alloc)
$__internal_0_$__cuda_sm10x_tcgen05_guardrail_trap_col_being_dealloced_not_returned_by_alloc:
[----:B------:R-:W-:Y:S05]  /*2790*/  BPT.TRAP 0x1 ;  /* 0x000000040000795c */ /* 0x000fea0000300000 */
[----:B------:R-:W-:-:S04]  /*27a0*/  IMAD.MOV.U32 R3, RZ, RZ, 0x0 ;  /* 0x00000000ff037424 */ /* 0x000fc800078e00ff */
[----:B------:R-:W-:Y:S05]  /*27b0*/  RET.REL.NODEC R2 `(gluon_tcgen05) ;  /* 0xffffffd802107950 */ /* 0x000fea0003c3ffff */
        .weak           $__internal_1_$__cuda_sm10x_tcgen05_guardrail_trap_phase_invalid_during_alloc
        .type           $__internal_1_$__cuda_sm10x_tcgen05_guardrail_trap_phase_invalid_during_alloc,@function
        .size           $__internal_1_$__cuda_sm10x_tcgen05_guardrail_trap_phase_invalid_during_alloc,($__internal_2_$__cuda_sm10x_tcgen05_guardrail_trap_unallocated_columns_being_dealloced - $__internal_1_$__cuda_sm10x_tcgen05_guardrail_trap_phase_invalid_during_alloc)
$__internal_1_$__cuda_sm10x_tcgen05_guardrail_trap_phase_invalid_during_alloc:
[----:B------:R-:W-:Y:S05]  /*27c0*/  BPT.TRAP 0x1 ;  /* 0x000000040000795c */ /* 0x000fea0000300000 */
[----:B------:R-:W-:-:S04]  /*27d0*/  IMAD.MOV.U32 R3, RZ, RZ, 0x0 ;  /* 0x00000000ff037424 */ /* 0x000fc800078e00ff */
[----:B------:R-:W-:Y:S05]  /*27e0*/  RET.REL.NODEC R2 `(gluon_tcgen05) ;  /* 0xffffffd802047950 */ /* 0x000fea0003c3ffff */
        .weak           $__internal_2_$__cuda_sm10x_tcgen05_guardrail_trap_unallocated_columns_being_dealloced
        .type           $__internal_2_$__cuda_sm10x_tcgen05_guardrail_trap_unallocated_columns_being_dealloced,@function
        .size           $__internal_2_$__cuda_sm10x_tcgen05_guardrail_trap_unallocated_columns_being_dealloced,(.L_x_73 - $__internal_2_$__cuda_sm10x_tcgen05_guardrail_trap_unallocated_columns_being_dealloced)
$__internal_2_$__cuda_sm10x_tcgen05_guardrail_trap_unallocated_columns_being_dealloced:
[----:B------:R-:W-:Y:S05]  /*27f0*/  BPT.TRAP 0x1 ;  /* 0x000000040000795c */ /* 0x000fea0000300000 */
[----:B------:R-:W-:-:S04]  /*2800*/  IMAD.MOV.U32 R3, RZ, RZ, 0x0 ;  /* 0x00000000ff037424 */ /* 0x000fc800078e00ff */
[----:B------:R-:W-:Y:S05]  /*2810*/  RET.REL.NODEC R2 `(gluon_tcgen05) ;  /* 0xffffffd402f87950 */ /* 0x000fea0003c3ffff */
.L_x_70:
[----:B------:R-:W-:-:S00]  /*2820*/  BRA `(.L_x_70) ;  /* 0xfffffffc00fc7947 */ /* 0x000fc0000383ffff */
[----:B------:R-:W-:-:S00]  /*2830*/  NOP ;  /* 0x0000000000007918 */ /* 0x000fc00000000000 */
        /* <DEDUP_REMOVED lines=12> */
.L_x_73:


//--------------------- .nv.shared.gluon_tcgen05  --------------------------
	.section	.nv.shared.gluon_tcgen05,"aw",@nobits
	.sectionflags	@""
	.align	16
	.zero		1024


//--------------------- .nv.shared.reserved.0     --------------------------
	.section	.nv.shared.reserved.0,"aw",@nobits
	.align	8
	.weak		__nv_reservedSMEM_offset_0_alias
	.size		__nv_reservedSMEM_offset_0_alias, 0, 64
	.other		__nv_reservedSMEM_offset_0_alias,@"STO_CUDA_RESERVED_SHARED STV_DEFAULT"
__nv_reservedSMEM_offset_0_alias:
	.zero		0
.nv.shared.reserved.0:
	.zero		64
	.weak		__nv_reservedSMEM_allocation_phase
	.type		__nv_reservedSMEM_allocation_phase,@object
	.size		__nv_reservedSMEM_allocation_phase,(.L_0 - __nv_reservedSMEM_allocation_phase)
__nv_reservedSMEM_allocation_phase:
	.zero		1
.L_0:
	.zero		7
	.weak		__nv_reservedSMEM_devtool_atexit_pc
	.type		__nv_reservedSMEM_devtool_atexit_pc,@object
	.size		__nv_reservedSMEM_devtool_atexit_pc,(__nv_reservedSMEM_allocation_mask - __nv_reservedSMEM_devtool_atexit_pc)
__nv_reservedSMEM_devtool_atexit_pc:
	.zero		8
	.weak		__nv_reservedSMEM_allocation_mask
	.type		__nv_reservedSMEM_allocation_mask,@object
	.size		__nv_reservedSMEM_allocation_mask,(.L_2 - __nv_reservedSMEM_allocation_mask)
__nv_reservedSMEM_allocation_mask:
	.zero		4
.L_2:


//--------------------- .nv.constant0.gluon_tcgen05 --------------------------
	.section	.nv.constant0.gluon_tcgen05,"a",@progbits
	.sectionflags	@""
	.align	4
.nv.constant0.gluon_tcgen05:
	.zero		976


//--------------------- SYMBOLS --------------------------

	.type		.nv.reservedSmem.offset0,@object
	.size		.nv.reservedSmem.offset0,0x4
	.type		.nv.reservedSmem.cap,@object
	.size		.nv.reservedSmem.cap,0x4
